	.target	sm_90a

	.elftype	@"ET_EXEC"


//--------------------- .note.nv.tkinfo           --------------------------
	.section	.note.nv.tkinfo,"",@"SHT_NOTE"
	.sectionflags	@"SHF_NOTE_NV_TKINFO"
	.tkinfo
        /*0018*/ 	.word	0x00000002
        /*0030*/ 	.string	""
        /*0030*/ 	.string	"ptxas"
        /*0030*/ 	.string	"Cuda compilation tools, release 13.0, V13.0.88"
        /*0030*/ 	.string	"Build cuda_13.0.r13.0/compiler.36424714_0"
        /*0030*/ 	.string	"-arch sm_90a -m 64 "



//--------------------- .note.nv.cuinfo           --------------------------
	.section	.note.nv.cuinfo,"",@"SHT_NOTE"
	.sectionflags	@"SHF_NOTE_NV_CUINFO"
        /*0018*/ 	.short	0x0002
        /*001a*/ 	.short	0x005a
        /*001c*/ 	.short	0x0082
	.zero		2


//--------------------- .nv.info                  --------------------------
	.section	.nv.info,"",@"SHT_CUDA_INFO"
	.align	4


	//----- nvinfo : EIATTR_REGCOUNT
	.align		4
        /*0000*/ 	.byte	0x04, 0x2f
        /*0002*/ 	.short	(.L_12 - .L_11)
	.align		4
.L_11:
        /*0004*/ 	.word	index@(_ZN7cutlass13device_kernelINS_4gemm6kernel13GemmUniversalIN4cute5tupleIJiiiiEEENS1_10collective13CollectiveMmaINS1_37MainloopSm90TmaGmmaWarpSpecializedFP8ILi4ENS5_IJNS4_1CILi1EEESB_SB_EEENS1_35KernelTmaWarpSpecializedCooperativeEEENS5_IJNSA_ILi128EEENSA_ILi96EEENSA_ILi256EEEEEENS_12float_e4m3_tENS5_IJlSB_lEEESJ_SK_NS4_8TiledMMAINS4_8MMA_AtomIJNS4_4SM904GMMA30MMA_64x96x32_F32E4M3E4M3_SS_TNILNSO_7ScaleInE1ELSQ_1EEEEEENS4_6LayoutINS5_IJNSA_ILi2EEESB_SB_EEENS5_IJSB_NSA_ILi0EEESW_EEEEENS5_IJNS4_10UnderscoreESZ_SZ_EEEEENS4_13SM90_TMA_LOADENS4_14ComposedLayoutINS4_7SwizzleILi3ELi4ELi3EEENS4_18smem_ptr_flag_bitsILi8EEENST_INS5_IJNSA_ILi8EEESF_EEENS5_IJSF_SB_EEEEEEEvNS4_8identityES12_S1C_vS1D_EENS_8epilogue10collective6detail29Sm90TmaWarpSpecializedAdapterINS1G_15DefaultEpilogueISJ_SK_SK_NS1F_6thread17LinearCombinationISJ_Li1EffLNS1K_9ScaleType4KindE0ELNS_15FloatRoundStyleE2ESJ_EENS1_15EpilogueDefaultEEEEEvvEEEEvNT_6ParamsE)
        /*0008*/ 	.word	0x000000a8


	//----- nvinfo : EIATTR_FRAME_SIZE
	.align		4
.L_12:
        /*000c*/ 	.byte	0x04, 0x11
        /*000e*/ 	.short	(.L_14 - .L_13)
	.align		4
.L_13:
        /*0010*/ 	.word	index@(_ZN7cutlass13device_kernelINS_4gemm6kernel13GemmUniversalIN4cute5tupleIJiiiiEEENS1_10collective13CollectiveMmaINS1_37MainloopSm90TmaGmmaWarpSpecializedFP8ILi4ENS5_IJNS4_1CILi1EEESB_SB_EEENS1_35KernelTmaWarpSpecializedCooperativeEEENS5_IJNSA_ILi128EEENSA_ILi96EEENSA_ILi256EEEEEENS_12float_e4m3_tENS5_IJlSB_lEEESJ_SK_NS4_8TiledMMAINS4_8MMA_AtomIJNS4_4SM904GMMA30MMA_64x96x32_F32E4M3E4M3_SS_TNILNSO_7ScaleInE1ELSQ_1EEEEEENS4_6LayoutINS5_IJNSA_ILi2EEESB_SB_EEENS5_IJSB_NSA_ILi0EEESW_EEEEENS5_IJNS4_10UnderscoreESZ_SZ_EEEEENS4_13SM90_TMA_LOADENS4_14ComposedLayoutINS4_7SwizzleILi3ELi4ELi3EEENS4_18smem_ptr_flag_bitsILi8EEENST_INS5_IJNSA_ILi8EEESF_EEENS5_IJSF_SB_EEEEEEEvNS4_8identityES12_S1C_vS1D_EENS_8epilogue10collective6detail29Sm90TmaWarpSpecializedAdapterINS1G_15DefaultEpilogueISJ_SK_SK_NS1F_6thread17LinearCombinationISJ_Li1EffLNS1K_9ScaleType4KindE0ELNS_15FloatRoundStyleE2ESJ_EENS1_15EpilogueDefaultEEEEEvvEEEEvNT_6ParamsE)
        /*0014*/ 	.word	0x00000000


	//----- nvinfo : EIATTR_MIN_STACK_SIZE
	.align		4
.L_14:
        /*0018*/ 	.byte	0x04, 0x12
        /*001a*/ 	.short	(.L_16 - .L_15)
	.align		4
.L_15:
        /*001c*/ 	.word	index@(_ZN7cutlass13device_kernelINS_4gemm6kernel13GemmUniversalIN4cute5tupleIJiiiiEEENS1_10collective13CollectiveMmaINS1_37MainloopSm90TmaGmmaWarpSpecializedFP8ILi4ENS5_IJNS4_1CILi1EEESB_SB_EEENS1_35KernelTmaWarpSpecializedCooperativeEEENS5_IJNSA_ILi128EEENSA_ILi96EEENSA_ILi256EEEEEENS_12float_e4m3_tENS5_IJlSB_lEEESJ_SK_NS4_8TiledMMAINS4_8MMA_AtomIJNS4_4SM904GMMA30MMA_64x96x32_F32E4M3E4M3_SS_TNILNSO_7ScaleInE1ELSQ_1EEEEEENS4_6LayoutINS5_IJNSA_ILi2EEESB_SB_EEENS5_IJSB_NSA_ILi0EEESW_EEEEENS5_IJNS4_10UnderscoreESZ_SZ_EEEEENS4_13SM90_TMA_LOADENS4_14ComposedLayoutINS4_7SwizzleILi3ELi4ELi3EEENS4_18smem_ptr_flag_bitsILi8EEENST_INS5_IJNSA_ILi8EEESF_EEENS5_IJSF_SB_EEEEEEEvNS4_8identityES12_S1C_vS1D_EENS_8epilogue10collective6detail29Sm90TmaWarpSpecializedAdapterINS1G_15DefaultEpilogueISJ_SK_SK_NS1F_6thread17LinearCombinationISJ_Li1EffLNS1K_9ScaleType4KindE0ELNS_15FloatRoundStyleE2ESJ_EENS1_15EpilogueDefaultEEEEEvvEEEEvNT_6ParamsE)
        /*0020*/ 	.word	0x00000000
.L_16:


//--------------------- .nv.compat                --------------------------
	.section	.nv.compat,"",@"SHT_CUDA_COMPAT_INFO"
	.align	4
        /*0000*/ 	.byte	0x02, 0x09, 0x01, 0x00, 0x02, 0x02, 0x04, 0x00, 0x02, 0x05, 0x05, 0x00, 0x03, 0x07, 0x01, 0x01
        /*0010*/ 	.byte	0x02, 0x03, 0x01, 0x00, 0x02, 0x06, 0x01, 0x00, 0x04, 0x0b, 0x08, 0x00, 0x00, 0x00, 0x00, 0x00
        /*0020*/ 	.byte	0x00, 0x00, 0x00, 0x00


//--------------------- .nv.info._ZN7cutlass13device_kernelINS_4gemm6kernel13GemmUniversalIN4cute5tupleIJiiiiEEENS1_10collective13CollectiveMmaINS1_37MainloopSm90TmaGmmaWarpSpecializedFP8ILi4ENS5_IJNS4_1CILi1EEESB_SB_EEENS1_35KernelTmaWarpSpecializedCooperativeEEENS5_IJNSA_ILi128EEENSA_ILi96EEENSA_ILi256EEEEEENS_12float_e4m3_tENS5_IJlSB_lEEESJ_SK_NS4_8TiledMMAINS4_8MMA_AtomIJNS4_4SM904GMMA30MMA_64x96x32_F32E4M3E4M3_SS_TNILNSO_7ScaleInE1ELSQ_1EEEEEENS4_6LayoutINS5_IJNSA_ILi2EEESB_SB_EEENS5_IJSB_NSA_ILi0EEESW_EEEEENS5_IJNS4_10UnderscoreESZ_SZ_EEEEENS4_13SM90_TMA_LOADENS4_14ComposedLayoutINS4_7SwizzleILi3ELi4ELi3EEENS4_18smem_ptr_flag_bitsILi8EEENST_INS5_IJNSA_ILi8EEESF_EEENS5_IJSF_SB_EEEEEEEvNS4_8identityES12_S1C_vS1D_EENS_8epilogue10collective6detail29Sm90TmaWarpSpecializedAdapterINS1G_15DefaultEpilogueISJ_SK_SK_NS1F_6thread17LinearCombinationISJ_Li1EffLNS1K_9ScaleType4KindE0ELNS_15FloatRoundStyleE2ESJ_EENS1_15EpilogueDefaultEEEEEvvEEEEvNT_6ParamsE --------------------------
	.section	.nv.info._ZN7cutlass13device_kernelINS_4gemm6kernel13GemmUniversalIN4cute5tupleIJiiiiEEENS1_10collective13CollectiveMmaINS1_37MainloopSm90TmaGmmaWarpSpecializedFP8ILi4ENS5_IJNS4_1CILi1EEESB_SB_EEENS1_35KernelTmaWarpSpecializedCooperativeEEENS5_IJNSA_ILi128EEENSA_ILi96EEENSA_ILi256EEEEEENS_12float_e4m3_tENS5_IJlSB_lEEESJ_SK_NS4_8TiledMMAINS4_8MMA_AtomIJNS4_4SM904GMMA30MMA_64x96x32_F32E4M3E4M3_SS_TNILNSO_7ScaleInE1ELSQ_1EEEEEENS4_6LayoutINS5_IJNSA_ILi2EEESB_SB_EEENS5_IJSB_NSA_ILi0EEESW_EEEEENS5_IJNS4_10UnderscoreESZ_SZ_EEEEENS4_13SM90_TMA_LOADENS4_14ComposedLayoutINS4_7SwizzleILi3ELi4ELi3EEENS4_18smem_ptr_flag_bitsILi8EEENST_INS5_IJNSA_ILi8EEESF_EEENS5_IJSF_SB_EEEEEEEvNS4_8identityES12_S1C_vS1D_EENS_8epilogue10collective6detail29Sm90TmaWarpSpecializedAdapterINS1G_15DefaultEpilogueISJ_SK_SK_NS1F_6thread17LinearCombinationISJ_Li1EffLNS1K_9ScaleType4KindE0ELNS_15FloatRoundStyleE2ESJ_EENS1_15EpilogueDefaultEEEEEvvEEEEvNT_6ParamsE,"",@"SHT_CUDA_INFO"
	.sectionflags	@""
	.align	4


	//----- nvinfo : EIATTR_CUDA_API_VERSION
	.align		4
        /*0000*/ 	.byte	0x04, 0x37
        /*0002*/ 	.short	(.L_18 - .L_17)
.L_17:
        /*0004*/ 	.word	0x00000082


	//----- nvinfo : EIATTR_KPARAM_INFO
	.align		4
.L_18:
        /*0008*/ 	.byte	0x04, 0x17
        /*000a*/ 	.short	(.L_20 - .L_19)
.L_19:
        /*000c*/ 	.word	0x00000000
        /*0010*/ 	.short	0x0000
        /*0012*/ 	.short	0x0070
        /*0014*/ 	.byte	0x00, 0xf0, 0x01, 0x10


	//----- nvinfo : EIATTR_SPARSE_MMA_MASK
	.align		4
.L_20:
        /*0018*/ 	.byte	0x03, 0x50
        /*001a*/ 	.short	0x0000


	//----- nvinfo : EIATTR_MAXREG_COUNT
	.align		4
        /*001c*/ 	.byte	0x03, 0x1b
        /*001e*/ 	.short	0x00a8


	//----- nvinfo : EIATTR_NUM_BARRIERS
	.align		4
        /*0020*/ 	.byte	0x02, 0x4c
        /*0022*/ 	.byte	0x01
	.zero		1


	//----- nvinfo : EIATTR_MERCURY_ISA_VERSION
	.align		4
        /*0024*/ 	.byte	0x03, 0x5f
        /*0026*/ 	.short	0x0101


	//----- nvinfo : EIATTR_INT_WARP_WIDE_INSTR_OFFSETS
	.align		4
        /*0028*/ 	.byte	0x04, 0x31
        /*002a*/ 	.short	(.L_22 - .L_21)


	//   ....[0]....
.L_21:
        /*002c*/ 	.word	0x000003b0


	//   ....[1]....
        /*0030*/ 	.word	0x000003c0


	//   ....[2]....
        /*0034*/ 	.word	0x000004c0


	//----- nvinfo : EIATTR_COOP_GROUP_MASK_REGIDS
	.align		4
.L_22:
        /*0038*/ 	.byte	0x04, 0x29
        /*003a*/ 	.short	(.L_24 - .L_23)


	//   ....[0]....
.L_23:
        /*003c*/ 	.word	0xffffffff


	//   ....[1]....
        /*0040*/ 	.word	0xffffffff


	//   ....[2]....
        /*0044*/ 	.word	0xffffffff


	//   ....[3]....
        /*0048*/ 	.word	0xffffffff


	//   ....[4]....
        /*004c*/ 	.word	0xffffffff


	//----- nvinfo : EIATTR_COOP_GROUP_INSTR_OFFSETS
	.align		4
.L_24:
        /*0050*/ 	.byte	0x04, 0x28
        /*0052*/ 	.short	(.L_26 - .L_25)


	//   ....[0]....
.L_25:
        /*0054*/ 	.word	0x00000060


	//   ....[1]....
        /*0058*/ 	.word	0x00000070


	//   ....[2]....
        /*005c*/ 	.word	0x00000130


	//   ....[3]....
        /*0060*/ 	.word	0x000002c0


	//   ....[4]....
        /*0064*/ 	.word	0x00000fb0


	//----- nvinfo : EIATTR_REG_RECONFIG
	.align		4
.L_26:
        /*0068*/ 	.byte	0x01, 0x54
	.zero		2


	//----- nvinfo : EIATTR_MBARRIER_INSTR_OFFSETS
	.align		4
        /*006c*/ 	.byte	0x04, 0x39
        /*006e*/ 	.short	(.L_28 - .L_27)


	//   ....[0]....
.L_27:
        /*0070*/ 	.word	0x00000230
        /*0074*/ 	.word	0x000000ff
        /*0078*/ 	.word	0x00000000
        /*007c*/ 	.short	0x0100
        /*007e*/ 	.byte	0x08
	.zero		1


	//   ....[1]....
        /*0080*/ 	.word	0x00000240
        /*0084*/ 	.word	0x000000ff
        /*0088*/ 	.word	0x00000020
        /*008c*/ 	.short	0x0100
        /*008e*/ 	.byte	0x08
	.zero		1


	//   ....[2]....
        /*0090*/ 	.word	0x00000250
        /*0094*/ 	.word	0x000000ff
        /*0098*/ 	.word	0x00000008
        /*009c*/ 	.short	0x0100
        /*009e*/ 	.byte	0x08
	.zero		1


	//   ....[3]....
        /*00a0*/ 	.word	0x00000260
        /*00a4*/ 	.word	0x000000ff
        /*00a8*/ 	.word	0x00000028
        /*00ac*/ 	.short	0x0100
        /*00ae*/ 	.byte	0x08
	.zero		1


	//   ....[4]....
        /*00b0*/ 	.word	0x00000270
        /*00b4*/ 	.word	0x000000ff
        /*00b8*/ 	.word	0x00000010
        /*00bc*/ 	.short	0x0100
        /*00be*/ 	.byte	0x08
	.zero		1


	//   ....[5]....
        /*00c0*/ 	.word	0x00000280
        /*00c4*/ 	.word	0x000000ff
        /*00c8*/ 	.word	0x00000030
        /*00cc*/ 	.short	0x0100
        /*00ce*/ 	.byte	0x08
	.zero		1


	//   ....[6]....
        /*00d0*/ 	.word	0x00000290
        /*00d4*/ 	.word	0x000000ff
        /*00d8*/ 	.word	0x00000018
        /*00dc*/ 	.short	0x0100
        /*00de*/ 	.byte	0x08
	.zero		1


	//   ....[7]....
        /*00e0*/ 	.word	0x000002a0
        /*00e4*/ 	.word	0x000000ff
        /*00e8*/ 	.word	0x00000038
        /*00ec*/ 	.short	0x0100
        /*00ee*/ 	.byte	0x08
	.zero		1


	//   ....[8]....
        /*00f0*/ 	.word	0x00000520
        /*00f4*/ 	.word	0x000000ff
        /*00f8*/ 	.word	0x00000050
        /*00fc*/ 	.short	0x0100
        /*00fe*/ 	.byte	0x06
	.zero		1


	//   ....[9]....
        /*0100*/ 	.word	0x00000580
        /*0104*/ 	.word	0x000000ff
        /*0108*/ 	.word	0x00000058
        /*010c*/ 	.short	0x0100
        /*010e*/ 	.byte	0x06
	.zero		1


	//   ....[10]....
        /*0110*/ 	.word	0x000013e0
        /*0114*/ 	.word	0x000000ff
        /*0118*/ 	.word	0x00000000
        /*011c*/ 	.short	0x010a
        /*011e*/ 	.byte	0x06
	.zero		1


	//   ....[11]....
        /*0120*/ 	.word	0x00001420
        /*0124*/ 	.word	0x000000ff
        /*0128*/ 	.word	0x00000000
        /*012c*/ 	.short	0x010a
        /*012e*/ 	.byte	0x06
	.zero		1


	//   ....[12]....
        /*0130*/ 	.word	0x00001dd0
        /*0134*/ 	.word	0x000000ff
        /*0138*/ 	.word	0x00000000
        /*013c*/ 	.short	0x010a
        /*013e*/ 	.byte	0x0f
	.zero		1


	//   ....[13]....
        /*0140*/ 	.word	0x00001e10
        /*0144*/ 	.word	0x000000ff
        /*0148*/ 	.word	0x00000000
        /*014c*/ 	.short	0x010a
        /*014e*/ 	.byte	0x0f
	.zero		1


	//   ....[14]....
        /*0150*/ 	.word	0x00002540
        /*0154*/ 	.word	0x000000ff
        /*0158*/ 	.word	0x00000000
        /*015c*/ 	.short	0x0101
        /*015e*/ 	.byte	0x08
	.zero		1


	//   ....[15]....
        /*0160*/ 	.word	0x00002a70
        /*0164*/ 	.word	0x000000ff
        /*0168*/ 	.word	0x00000000
        /*016c*/ 	.short	0x0101
        /*016e*/ 	.byte	0x06
	.zero		1


	//   ....[16]....
        /*0170*/ 	.word	0x00007300
        /*0174*/ 	.word	0x00000013
        /*0178*/ 	.word	0x00000020
        /*017c*/ 	.short	0x010a
        /*017e*/ 	.byte	0x3f
	.zero		1


	//   ....[17]....
        /*0180*/ 	.word	0x000077a0
        /*0184*/ 	.word	0x00000006
        /*0188*/ 	.word	0x00000058
        /*018c*/ 	.short	0x0101
        /*018e*/ 	.byte	0x3f
	.zero		1


	//   ....[18]....
        /*0190*/ 	.word	0x00007e70
        /*0194*/ 	.word	0x00000007
        /*0198*/ 	.word	0x00000000
        /*019c*/ 	.short	0x010a
        /*019e*/ 	.byte	0x3f
	.zero		1


	//   ....[19]....
        /*01a0*/ 	.word	0x00007ef0
        /*01a4*/ 	.word	0x00000009
        /*01a8*/ 	.word	0x00000000
        /*01ac*/ 	.short	0x010a
        /*01ae*/ 	.byte	0x3f
	.zero		1


	//   ....[20]....
        /*01b0*/ 	.word	0x00007f80
        /*01b4*/ 	.word	0x00000006
        /*01b8*/ 	.word	0x00000000
        /*01bc*/ 	.short	0x010a
        /*01be*/ 	.byte	0x3f
	.zero		1


	//   ....[21]....
        /*01c0*/ 	.word	0x00008010
        /*01c4*/ 	.word	0x00000003
        /*01c8*/ 	.word	0x00000000
        /*01cc*/ 	.short	0x010a
        /*01ce*/ 	.byte	0x3f
	.zero		1


	//   ....[22]....
        /*01d0*/ 	.word	0x00008080
        /*01d4*/ 	.word	0x00000007
        /*01d8*/ 	.word	0x00000000
        /*01dc*/ 	.short	0x010a
        /*01de*/ 	.byte	0x3f
	.zero		1


	//   ....[23]....
        /*01e0*/ 	.word	0x000080e0
        /*01e4*/ 	.word	0x00000008
        /*01e8*/ 	.word	0x00000000
        /*01ec*/ 	.short	0x010a
        /*01ee*/ 	.byte	0x3f
	.zero		1


	//   ....[24]....
        /*01f0*/ 	.word	0x000081b0
        /*01f4*/ 	.word	0x00000013
        /*01f8*/ 	.word	0x00000020
        /*01fc*/ 	.short	0x010a
        /*01fe*/ 	.byte	0x3f
	.zero		1


	//   ....[25]....
        /*0200*/ 	.word	0x00008290
        /*0204*/ 	.word	0x00000007
        /*0208*/ 	.word	0x00000000
        /*020c*/ 	.short	0x010a
        /*020e*/ 	.byte	0x3f
	.zero		1


	//   ....[26]....
        /*0210*/ 	.word	0x000082e0
        /*0214*/ 	.word	0x00000009
        /*0218*/ 	.word	0x00000000
        /*021c*/ 	.short	0x010a
        /*021e*/ 	.byte	0x3f
	.zero		1


	//   ....[27]....
        /*0220*/ 	.word	0x00008330
        /*0224*/ 	.word	0x00000006
        /*0228*/ 	.word	0x00000000
        /*022c*/ 	.short	0x010a
        /*022e*/ 	.byte	0x3f
	.zero		1


	//----- nvinfo : EIATTR_NUM_MBARRIERS
	.align		4
.L_28:
        /*0230*/ 	.byte	0x03, 0x38
        /*0232*/ 	.short	0x000a


	//----- nvinfo : EIATTR_EXIT_INSTR_OFFSETS
	.align		4
        /*0234*/ 	.byte	0x04, 0x1c
        /*0236*/ 	.short	(.L_30 - .L_29)


	//   ....[0]....
.L_29:
        /*0238*/ 	.word	0x000005d0


	//   ....[1]....
        /*023c*/ 	.word	0x00000e80


	//   ....[2]....
        /*0240*/ 	.word	0x00006980


	//   ....[3]....
        /*0244*/ 	.word	0x00006fa0


	//   ....[4]....
        /*0248*/ 	.word	0x00008060


	//----- nvinfo : EIATTR_MAX_THREADS
	.align		4
.L_30:
        /*024c*/ 	.byte	0x04, 0x05
        /*024e*/ 	.short	(.L_32 - .L_31)
.L_31:
        /*0250*/ 	.word	0x00000180
        /*0254*/ 	.word	0x00000001
        /*0258*/ 	.word	0x00000001


	//----- nvinfo : EIATTR_CRS_STACK_SIZE
	.align		4
.L_32:
        /*025c*/ 	.byte	0x04, 0x1e
        /*025e*/ 	.short	(.L_34 - .L_33)
.L_33:
        /*0260*/ 	.word	0x00000000


	//----- nvinfo : EIATTR_CBANK_PARAM_SIZE
	.align		4
.L_34:
        /*0264*/ 	.byte	0x03, 0x19
        /*0266*/ 	.short	0x0470


	//----- nvinfo : EIATTR_PARAM_CBANK
	.align		4
        /*0268*/ 	.byte	0x04, 0x0a
        /*026a*/ 	.short	(.L_36 - .L_35)
	.align		4
.L_35:
        /*026c*/ 	.word	index@(.nv.constant0._ZN7cutlass13device_kernelINS_4gemm6kernel13GemmUniversalIN4cute5tupleIJiiiiEEENS1_10collective13CollectiveMmaINS1_37MainloopSm90TmaGmmaWarpSpecializedFP8ILi4ENS5_IJNS4_1CILi1EEESB_SB_EEENS1_35KernelTmaWarpSpecializedCooperativeEEENS5_IJNSA_ILi128EEENSA_ILi96EEENSA_ILi256EEEEEENS_12float_e4m3_tENS5_IJlSB_lEEESJ_SK_NS4_8TiledMMAINS4_8MMA_AtomIJNS4_4SM904GMMA30MMA_64x96x32_F32E4M3E4M3_SS_TNILNSO_7ScaleInE1ELSQ_1EEEEEENS4_6LayoutINS5_IJNSA_ILi2EEESB_SB_EEENS5_IJSB_NSA_ILi0EEESW_EEEEENS5_IJNS4_10UnderscoreESZ_SZ_EEEEENS4_13SM90_TMA_LOADENS4_14ComposedLayoutINS4_7SwizzleILi3ELi4ELi3EEENS4_18smem_ptr_flag_bitsILi8EEENST_INS5_IJNSA_ILi8EEESF_EEENS5_IJSF_SB_EEEEEEEvNS4_8identityES12_S1C_vS1D_EENS_8epilogue10collective6detail29Sm90TmaWarpSpecializedAdapterINS1G_15DefaultEpilogueISJ_SK_SK_NS1F_6thread17LinearCombinationISJ_Li1EffLNS1K_9ScaleType4KindE0ELNS_15FloatRoundStyleE2ESJ_EENS1_15EpilogueDefaultEEEEEvvEEEEvNT_6ParamsE)
        /*0270*/ 	.short	0x0210
        /*0272*/ 	.short	0x0470


	//----- nvinfo : EIATTR_SW_WAR
	.align		4
.L_36:
        /*0274*/ 	.byte	0x04, 0x36
        /*0276*/ 	.short	(.L_38 - .L_37)
.L_37:
        /*0278*/ 	.word	0x00000008
.L_38:


//--------------------- .nv.callgraph             --------------------------
	.section	.nv.callgraph,"",@"SHT_CUDA_CALLGRAPH"
	.align	4
	.sectionentsize	8
	.align		4
        /*0000*/ 	.word	0x00000000
	.align		4
        /*0004*/ 	.word	0xffffffff
	.align		4
        /*0008*/ 	.word	0x00000000
	.align		4
        /*000c*/ 	.word	0xfffffffe
	.align		4
        /*0010*/ 	.word	0x00000000
	.align		4
        /*0014*/ 	.word	0xfffffffd
	.align		4
        /*0018*/ 	.word	0x00000000
	.align		4
        /*001c*/ 	.word	0xfffffffc


//--------------------- .nv.constant4             --------------------------
	.section	.nv.constant4,"a",@progbits
	.align	8
	.align		8
.nv.constant4:
        /*0000*/ 	.dword	_ZN40_INTERNAL_ca32186d_4_k_cu_51b62274_170764cuda3std3__45__cpo5beginE
	.align		8
        /*0008*/ 	.dword	_ZN40_INTERNAL_ca32186d_4_k_cu_51b62274_170764cuda3std3__45__cpo3endE
	.align		8
        /*0010*/ 	.dword	_ZN40_INTERNAL_ca32186d_4_k_cu_51b62274_170764cuda3std3__45__cpo6cbeginE
	.align		8
        /*0018*/ 	.dword	_ZN40_INTERNAL_ca32186d_4_k_cu_51b62274_170764cuda3std3__45__cpo4cendE
	.align		8
        /*0020*/ 	.dword	_ZN40_INTERNAL_ca32186d_4_k_cu_51b62274_170764cuda3std3__442_GLOBAL__N__ca32186d_4_k_cu_51b62274_170766ignoreE
	.align		8
        /*0028*/ 	.dword	_ZN40_INTERNAL_ca32186d_4_k_cu_51b62274_170764cuda3std3__419piecewise_constructE
	.align		8
        /*0030*/ 	.dword	_ZN40_INTERNAL_ca32186d_4_k_cu_51b62274_170764cuda3std3__48in_placeE
	.align		8
        /*0038*/ 	.dword	_ZN40_INTERNAL_ca32186d_4_k_cu_51b62274_170764cuda3std6ranges3__45__cpo4swapE
	.align		8
        /*0040*/ 	.dword	_ZN40_INTERNAL_ca32186d_4_k_cu_51b62274_170764cuda3std6ranges3__45__cpo9iter_moveE
	.align		8
        /*0048*/ 	.dword	_ZN40_INTERNAL_ca32186d_4_k_cu_51b62274_170764cute7productE
	.align		8
        /*0050*/ 	.dword	_ZN40_INTERNAL_ca32186d_4_k_cu_51b62274_170764cute1_E


//--------------------- .text._ZN7cutlass13device_kernelINS_4gemm6kernel13GemmUniversalIN4cute5tupleIJiiiiEEENS1_10collective13CollectiveMmaINS1_37MainloopSm90TmaGmmaWarpSpecializedFP8ILi4ENS5_IJNS4_1CILi1EEESB_SB_EEENS1_35KernelTmaWarpSpecializedCooperativeEEENS5_IJNSA_ILi128EEENSA_ILi96EEENSA_ILi256EEEEEENS_12float_e4m3_tENS5_IJlSB_lEEESJ_SK_NS4_8TiledMMAINS4_8MMA_AtomIJNS4_4SM904GMMA30MMA_64x96x32_F32E4M3E4M3_SS_TNILNSO_7ScaleInE1ELSQ_1EEEEEENS4_6LayoutINS5_IJNSA_ILi2EEESB_SB_EEENS5_IJSB_NSA_ILi0EEESW_EEEEENS5_IJNS4_10UnderscoreESZ_SZ_EEEEENS4_13SM90_TMA_LOADENS4_14ComposedLayoutINS4_7SwizzleILi3ELi4ELi3EEENS4_18smem_ptr_flag_bitsILi8EEENST_INS5_IJNSA_ILi8EEESF_EEENS5_IJSF_SB_EEEEEEEvNS4_8identityES12_S1C_vS1D_EENS_8epilogue10collective6detail29Sm90TmaWarpSpecializedAdapterINS1G_15DefaultEpilogueISJ_SK_SK_NS1F_6thread17LinearCombinationISJ_Li1EffLNS1K_9ScaleType4KindE0ELNS_15FloatRoundStyleE2ESJ_EENS1_15EpilogueDefaultEEEEEvvEEEEvNT_6ParamsE --------------------------
	.section	.text._ZN7cutlass13device_kernelINS_4gemm6kernel13GemmUniversalIN4cute5tupleIJiiiiEEENS1_10collective13CollectiveMmaINS1_37MainloopSm90TmaGmmaWarpSpecializedFP8ILi4ENS5_IJNS4_1CILi1EEESB_SB_EEENS1_35KernelTmaWarpSpecializedCooperativeEEENS5_IJNSA_ILi128EEENSA_ILi96EEENSA_ILi256EEEEEENS_12float_e4m3_tENS5_IJlSB_lEEESJ_SK_NS4_8TiledMMAINS4_8MMA_AtomIJNS4_4SM904GMMA30MMA_64x96x32_F32E4M3E4M3_SS_TNILNSO_7ScaleInE1ELSQ_1EEEEEENS4_6LayoutINS5_IJNSA_ILi2EEESB_SB_EEENS5_IJSB_NSA_ILi0EEESW_EEEEENS5_IJNS4_10UnderscoreESZ_SZ_EEEEENS4_13SM90_TMA_LOADENS4_14ComposedLayoutINS4_7SwizzleILi3ELi4ELi3EEENS4_18smem_ptr_flag_bitsILi8EEENST_INS5_IJNSA_ILi8EEESF_EEENS5_IJSF_SB_EEEEEEEvNS4_8identityES12_S1C_vS1D_EENS_8epilogue10collective6detail29Sm90TmaWarpSpecializedAdapterINS1G_15DefaultEpilogueISJ_SK_SK_NS1F_6thread17LinearCombinationISJ_Li1EffLNS1K_9ScaleType4KindE0ELNS_15FloatRoundStyleE2ESJ_EENS1_15EpilogueDefaultEEEEEvvEEEEvNT_6ParamsE,"ax",@progbits
	.align	128
.text._ZN7cutlass13device_kernelINS_4gemm6kernel13GemmUniversalIN4cute5tupleIJiiiiEEENS1_10collective13CollectiveMmaINS1_37MainloopSm90TmaGmmaWarpSpecializedFP8ILi4ENS5_IJNS4_1CILi1EEESB_SB_EEENS1_35KernelTmaWarpSpecializedCooperativeEEENS5_IJNSA_ILi128EEENSA_ILi96EEENSA_ILi256EEEEEENS_12float_e4m3_tENS5_IJlSB_lEEESJ_SK_NS4_8TiledMMAINS4_8MMA_AtomIJNS4_4SM904GMMA30MMA_64x96x32_F32E4M3E4M3_SS_TNILNSO_7ScaleInE1ELSQ_1EEEEEENS4_6LayoutINS5_IJNSA_ILi2EEESB_SB_EEENS5_IJSB_NSA_ILi0EEESW_EEEEENS5_IJNS4_10UnderscoreESZ_SZ_EEEEENS4_13SM90_TMA_LOADENS4_14ComposedLayoutINS4_7SwizzleILi3ELi4ELi3EEENS4_18smem_ptr_flag_bitsILi8EEENST_INS5_IJNSA_ILi8EEESF_EEENS5_IJSF_SB_EEEEEEEvNS4_8identityES12_S1C_vS1D_EENS_8epilogue10collective6detail29Sm90TmaWarpSpecializedAdapterINS1G_15DefaultEpilogueISJ_SK_SK_NS1F_6thread17LinearCombinationISJ_Li1EffLNS1K_9ScaleType4KindE0ELNS_15FloatRoundStyleE2ESJ_EENS1_15EpilogueDefaultEEEEEvvEEEEvNT_6ParamsE:
        .type           _ZN7cutlass13device_kernelINS_4gemm6kernel13GemmUniversalIN4cute5tupleIJiiiiEEENS1_10collective13CollectiveMmaINS1_37MainloopSm90TmaGmmaWarpSpecializedFP8ILi4ENS5_IJNS4_1CILi1EEESB_SB_EEENS1_35KernelTmaWarpSpecializedCooperativeEEENS5_IJNSA_ILi128EEENSA_ILi96EEENSA_ILi256EEEEEENS_12float_e4m3_tENS5_IJlSB_lEEESJ_SK_NS4_8TiledMMAINS4_8MMA_AtomIJNS4_4SM904GMMA30MMA_64x96x32_F32E4M3E4M3_SS_TNILNSO_7ScaleInE1ELSQ_1EEEEEENS4_6LayoutINS5_IJNSA_ILi2EEESB_SB_EEENS5_IJSB_NSA_ILi0EEESW_EEEEENS5_IJNS4_10UnderscoreESZ_SZ_EEEEENS4_13SM90_TMA_LOADENS4_14ComposedLayoutINS4_7SwizzleILi3ELi4ELi3EEENS4_18smem_ptr_flag_bitsILi8EEENST_INS5_IJNSA_ILi8EEESF_EEENS5_IJSF_SB_EEEEEEEvNS4_8identityES12_S1C_vS1D_EENS_8epilogue10collective6detail29Sm90TmaWarpSpecializedAdapterINS1G_15DefaultEpilogueISJ_SK_SK_NS1F_6thread17LinearCombinationISJ_Li1EffLNS1K_9ScaleType4KindE0ELNS_15FloatRoundStyleE2ESJ_EENS1_15EpilogueDefaultEEEEEvvEEEEvNT_6ParamsE,@function
        .size           _ZN7cutlass13device_kernelINS_4gemm6kernel13GemmUniversalIN4cute5tupleIJiiiiEEENS1_10collective13CollectiveMmaINS1_37MainloopSm90TmaGmmaWarpSpecializedFP8ILi4ENS5_IJNS4_1CILi1EEESB_SB_EEENS1_35KernelTmaWarpSpecializedCooperativeEEENS5_IJNSA_ILi128EEENSA_ILi96EEENSA_ILi256EEEEEENS_12float_e4m3_tENS5_IJlSB_lEEESJ_SK_NS4_8TiledMMAINS4_8MMA_AtomIJNS4_4SM904GMMA30MMA_64x96x32_F32E4M3E4M3_SS_TNILNSO_7ScaleInE1ELSQ_1EEEEEENS4_6LayoutINS5_IJNSA_ILi2EEESB_SB_EEENS5_IJSB_NSA_ILi0EEESW_EEEEENS5_IJNS4_10UnderscoreESZ_SZ_EEEEENS4_13SM90_TMA_LOADENS4_14ComposedLayoutINS4_7SwizzleILi3ELi4ELi3EEENS4_18smem_ptr_flag_bitsILi8EEENST_INS5_IJNSA_ILi8EEESF_EEENS5_IJSF_SB_EEEEEEEvNS4_8identityES12_S1C_vS1D_EENS_8epilogue10collective6detail29Sm90TmaWarpSpecializedAdapterINS1G_15DefaultEpilogueISJ_SK_SK_NS1F_6thread17LinearCombinationISJ_Li1EffLNS1K_9ScaleType4KindE0ELNS_15FloatRoundStyleE2ESJ_EENS1_15EpilogueDefaultEEEEEvvEEEEvNT_6ParamsE,(.L_x_169 - _ZN7cutlass13device_kernelINS_4gemm6kernel13GemmUniversalIN4cute5tupleIJiiiiEEENS1_10collective13CollectiveMmaINS1_37MainloopSm90TmaGmmaWarpSpecializedFP8ILi4ENS5_IJNS4_1CILi1EEESB_SB_EEENS1_35KernelTmaWarpSpecializedCooperativeEEENS5_IJNSA_ILi128EEENSA_ILi96EEENSA_ILi256EEEEEENS_12float_e4m3_tENS5_IJlSB_lEEESJ_SK_NS4_8TiledMMAINS4_8MMA_AtomIJNS4_4SM904GMMA30MMA_64x96x32_F32E4M3E4M3_SS_TNILNSO_7ScaleInE1ELSQ_1EEEEEENS4_6LayoutINS5_IJNSA_ILi2EEESB_SB_EEENS5_IJSB_NSA_ILi0EEESW_EEEEENS5_IJNS4_10UnderscoreESZ_SZ_EEEEENS4_13SM90_TMA_LOADENS4_14ComposedLayoutINS4_7SwizzleILi3ELi4ELi3EEENS4_18smem_ptr_flag_bitsILi8EEENST_INS5_IJNSA_ILi8EEESF_EEENS5_IJSF_SB_EEEEEEEvNS4_8identityES12_S1C_vS1D_EENS_8epilogue10collective6detail29Sm90TmaWarpSpecializedAdapterINS1G_15DefaultEpilogueISJ_SK_SK_NS1F_6thread17LinearCombinationISJ_Li1EffLNS1K_9ScaleType4KindE0ELNS_15FloatRoundStyleE2ESJ_EENS1_15EpilogueDefaultEEEEEvvEEEEvNT_6ParamsE)
        .other          _ZN7cutlass13device_kernelINS_4gemm6kernel13GemmUniversalIN4cute5tupleIJiiiiEEENS1_10collective13CollectiveMmaINS1_37MainloopSm90TmaGmmaWarpSpecializedFP8ILi4ENS5_IJNS4_1CILi1EEESB_SB_EEENS1_35KernelTmaWarpSpecializedCooperativeEEENS5_IJNSA_ILi128EEENSA_ILi96EEENSA_ILi256EEEEEENS_12float_e4m3_tENS5_IJlSB_lEEESJ_SK_NS4_8TiledMMAINS4_8MMA_AtomIJNS4_4SM904GMMA30MMA_64x96x32_F32E4M3E4M3_SS_TNILNSO_7ScaleInE1ELSQ_1EEEEEENS4_6LayoutINS5_IJNSA_ILi2EEESB_SB_EEENS5_IJSB_NSA_ILi0EEESW_EEEEENS5_IJNS4_10UnderscoreESZ_SZ_EEEEENS4_13SM90_TMA_LOADENS4_14ComposedLayoutINS4_7SwizzleILi3ELi4ELi3EEENS4_18smem_ptr_flag_bitsILi8EEENST_INS5_IJNSA_ILi8EEESF_EEENS5_IJSF_SB_EEEEEEEvNS4_8identityES12_S1C_vS1D_EENS_8epilogue10collective6detail29Sm90TmaWarpSpecializedAdapterINS1G_15DefaultEpilogueISJ_SK_SK_NS1F_6thread17LinearCombinationISJ_Li1EffLNS1K_9ScaleType4KindE0ELNS_15FloatRoundStyleE2ESJ_EENS1_15EpilogueDefaultEEEEEvvEEEEvNT_6ParamsE,@"STO_CUDA_ENTRY STV_DEFAULT"
_ZN7cutlass13device_kernelINS_4gemm6kernel13GemmUniversalIN4cute5tupleIJiiiiEEENS1_10collective13CollectiveMmaINS1_37MainloopSm90TmaGmmaWarpSpecializedFP8ILi4ENS5_IJNS4_1CILi1EEESB_SB_EEENS1_35KernelTmaWarpSpecializedCooperativeEEENS5_IJNSA_ILi128EEENSA_ILi96EEENSA_ILi256EEEEEENS_12float_e4m3_tENS5_IJlSB_lEEESJ_SK_NS4_8TiledMMAINS4_8MMA_AtomIJNS4_4SM904GMMA30MMA_64x96x32_F32E4M3E4M3_SS_TNILNSO_7ScaleInE1ELSQ_1EEEEEENS4_6LayoutINS5_IJNSA_ILi2EEESB_SB_EEENS5_IJSB_NSA_ILi0EEESW_EEEEENS5_IJNS4_10UnderscoreESZ_SZ_EEEEENS4_13SM90_TMA_LOADENS4_14ComposedLayoutINS4_7SwizzleILi3ELi4ELi3EEENS4_18smem_ptr_flag_bitsILi8EEENST_INS5_IJNSA_ILi8EEESF_EEENS5_IJSF_SB_EEEEEEEvNS4_8identityES12_S1C_vS1D_EENS_8epilogue10collective6detail29Sm90TmaWarpSpecializedAdapterINS1G_15DefaultEpilogueISJ_SK_SK_NS1F_6thread17LinearCombinationISJ_Li1EffLNS1K_9ScaleType4KindE0ELNS_15FloatRoundStyleE2ESJ_EENS1_15EpilogueDefaultEEEEEvvEEEEvNT_6ParamsE:
[----:B------:R-:W-:Y:S01]  /*0000*/  LDC R1, c[0x0][0x28] ;  /* 0x00000a00ff017b82 */ /* 0x000fe20000000800 */
[----:B------:R-:W0:Y:S01]  /*0010*/  S2R R0, SR_TID.X ;  /* 0x0000000000007919 */ /* 0x000e220000002100 */
[----:B------:R-:W-:Y:S01]  /*0020*/  ELECT P0, URZ, PT ;  /* 0x00000000003f782f */ /* 0x000fe20003800000 */
[----:B------:R-:W-:Y:S01]  /*0030*/  BSSY B0, `(.L_x_0) ;  /* 0x000000f000007945 */ /* 0x000fe20003800000 */
[--C-:B0-----:R-:W-:Y:S02]  /*0040*/  SHF.R.U32.HI R2, RZ, 0x5, R0.reuse ;  /* 0x00000005ff027819 */ /* 0x101fe40000011600 */
[----:B------:R-:W-:-:S03]  /*0050*/  SHF.R.U32.HI R3, RZ, 0x7, R0 ;  /* 0x00000007ff037819 */ /* 0x000fc60000011600 */
[----:B------:R-:W0:Y:S04]  /*0060*/  SHFL.IDX PT, R5, R2, RZ, 0x1f ;  /* 0x00001fff02057589 */ /* 0x000e2800000e0000 */
[----:B------:R1:W2:Y:S01]  /*0070*/  SHFL.IDX PT, R7, R3, RZ, 0x1f ;  /* 0x00001fff03077589 */ /* 0x0002a200000e0000 */
[----:B0-----:R-:W-:-:S13]  /*0080*/  ISETP.NE.OR P0, PT, R5, RZ, !P0 ;  /* 0x000000ff0500720c */ /* 0x001fda0004705670 */
[----:B-12---:R-:W-:Y:S05]  /*0090*/  @P0 BRA `(.L_x_1) ;  /* 0x0000000000200947 */ /* 0x006fea0003800000 */
[----:B------:R-:W-:Y:S02]  /*00a0*/  ULDC.64 UR4, c[0x0][0x198] ;  /* 0x0000660000047ab9 */ /* 0x000fe40000000a00 */
[----:B------:R-:W-:Y:S02]  /*00b0*/  UIADD3 UR6, UP0, UR4, 0xf0, URZ ;  /* 0x000000f004067890 */ /* 0x000fe4000ff1e03f */
[----:B------:R-:W-:Y:S02]  /*00c0*/  UIADD3 UR4, UP1, UR4, 0x1f0, URZ ;  /* 0x000001f004047890 */ /* 0x000fe4000ff3e03f */
[----:B------:R-:W-:Y:S02]  /*00d0*/  UIADD3.X UR7, URZ, UR5, URZ, UP0, !UPT ;  /* 0x000000053f077290 */ /* 0x000fe400087fe43f */
[----:B------:R-:W-:-:S07]  /*00e0*/  UIADD3.X UR5, URZ, UR5, URZ, UP1, !UPT ;  /* 0x000000053f057290 */ /* 0x000fce0008ffe43f */
[----:B------:R0:W-:Y:S02]  /*00f0*/  UTMACCTL.PF [UR6] ;  /* 0x00000000060079b9 */ /* 0x0001e40008040000 */
[----:B------:R0:W-:Y:S02]  /*0100*/  UTMACCTL.PF [UR4] ;  /* 0x00000000040079b9 */ /* 0x0001e40008040000 */
[----:B0-----:R-:W-:Y:S01]  /*0110*/  NOP ;  /* 0x0000000000007918 */ /* 0x001fe20000000000 */
.L_x_1:
[----:B------:R-:W-:Y:S05]  /*0120*/  BSYNC B0 ;  /* 0x0000000000007941 */ /* 0x000fea0003800000 */
.L_x_0:
[----:B------:R-:W0:Y:S02]  /*0130*/  SHFL.IDX PT, R3, R2, RZ, 0x1f ;  /* 0x00001fff02037589 */ /* 0x000e2400000e0000 */
[----:B0-----:R-:W-:-:S13]  /*0140*/  ISETP.NE.AND P0, PT, R3, RZ, PT ;  /* 0x000000ff0300720c */ /* 0x001fda0003f05270 */
[----:B------:R-:W-:Y:S05]  /*0150*/  @P0 BRA `(.L_x_2) ;  /* 0x0000000000580947 */ /* 0x000fea0003800000 */
[----:B------:R-:W0:Y:S01]  /*0160*/  S2UR UR8, SR_CgaCtaId ;  /* 0x00000000000879c3 */ /* 0x000e220000008800 */
[----:B------:R-:W-:Y:S01]  /*0170*/  UMOV UR4, 0x400 ;  /* 0x0000040000047882 */ /* 0x000fe20000000000 */
[----:B------:R-:W-:Y:S01]  /*0180*/  UMOV UR5, 0x1 ;  /* 0x0000000100057882 */ /* 0x000fe20000000000 */
[----:B------:R-:W-:Y:S01]  /*0190*/  UMOV UR6, 0x100 ;  /* 0x0000010000067882 */ /* 0x000fe20000000000 */
[----:B------:R-:W-:Y:S01]  /*01a0*/  ELECT P0, URZ, PT ;  /* 0x00000000003f782f */ /* 0x000fe20003800000 */
[----:B------:R-:W-:-:S04]  /*01b0*/  UIADD3 UR6, -UR6, 0x100000, URZ ;  /* 0x0010000006067890 */ /* 0x000fc8000fffe13f */
[----:B------:R-:W-:Y:S02]  /*01c0*/  USHF.L.U32 UR7, UR6, 0xb, URZ ;  /* 0x0000000b06077899 */ /* 0x000fe4000800063f */
[----:B------:R-:W-:Y:S02]  /*01d0*/  USHF.L.U32 UR6, UR6, 0x1, URZ ;  /* 0x0000000106067899 */ /* 0x000fe4000800063f */
[----:B0-----:R-:W-:Y:S02]  /*01e0*/  ULEA UR8, UR8, UR4, 0x18 ;  /* 0x0000000408087291 */ /* 0x001fe4000f8ec03f */
[----:B------:R-:W-:-:S04]  /*01f0*/  UIADD3 UR4, -UR5, 0x100000, URZ ;  /* 0x0010000005047890 */ /* 0x000fc8000fffe13f */
[----:B------:R-:W-:Y:S02]  /*0200*/  USHF.L.U32 UR5, UR4, 0xb, URZ ;  /* 0x0000000b04057899 */ /* 0x000fe4000800063f */
[----:B------:R-:W-:Y:S01]  /*0210*/  USHF.L.U32 UR4, UR4, 0x1, URZ ;  /* 0x0000000104047899 */ /* 0x000fe2000800063f */
[----:B------:R-:W0:Y:S11]  /*0220*/  FENCE.VIEW.ASYNC.S ;  /* 0x00000000000073c6 */ /* 0x000e360000000000 */
[----:B0-----:R0:W1:Y:S01]  /*0230*/  SYNCS.EXCH.64 URZ, [UR8], UR4 ;  /* 0x00000004083f75b2 */ /* 0x0010620008000100 */
[----:B------:R0:W2:Y:S01]  /*0240*/  SYNCS.EXCH.64 URZ, [UR8+0x20], UR6 ;  /* 0x00002006083f75b2 */ /* 0x0000a20008000100 */
[----:B------:R0:W3:Y:S01]  /*0250*/  SYNCS.EXCH.64 URZ, [UR8+0x8], UR4 ;  /* 0x00000804083f75b2 */ /* 0x0000e20008000100 */
[----:B------:R0:W4:Y:S01]  /*0260*/  SYNCS.EXCH.64 URZ, [UR8+0x28], UR6 ;  /* 0x00002806083f75b2 */ /* 0x0001220008000100 */
[----:B------:R0:W0:Y:S01]  /*0270*/  SYNCS.EXCH.64 URZ, [UR8+0x10], UR4 ;  /* 0x00001004083f75b2 */ /* 0x0000220008000100 */
[----:B------:R0:W0:Y:S01]  /*0280*/  SYNCS.EXCH.64 URZ, [UR8+0x30], UR6 ;  /* 0x00003006083f75b2 */ /* 0x0000220008000100 */
[----:B------:R0:W0:Y:S01]  /*0290*/  SYNCS.EXCH.64 URZ, [UR8+0x18], UR4 ;  /* 0x00001804083f75b2 */ /* 0x0000220008000100 */
[----:B------:R0:W0:Y:S01]  /*02a0*/  SYNCS.EXCH.64 URZ, [UR8+0x38], UR6 ;  /* 0x00003806083f75b2 */ /* 0x0000220008000100 */
[----:B------:R-:W-:Y:S01]  /*02b0*/  NOP ;  /* 0x0000000000007918 */ /* 0x000fe20000000000 */
.L_x_2:
[----:B------:R-:W5:Y:S01]  /*02c0*/  SHFL.IDX PT, R2, R2, RZ, 0x1f ;  /* 0x00001fff02027589 */ /* 0x000f6200000e0000 */
[----:B------:R-:W1:Y:S01]  /*02d0*/  LDC R3, c[0x0][0x65c] ;  /* 0x00019700ff037b82 */ /* 0x000e620000000800 */
[----:B------:R-:W-:Y:S02]  /*02e0*/  ELECT P0, URZ, PT ;  /* 0x00000000003f782f */ /* 0x000fe40003800000 */
[----:B------:R-:W-:Y:S01]  /*02f0*/  SHF.R.S32.HI R4, RZ, 0x1f, R5 ;  /* 0x0000001fff047819 */ /* 0x000fe20000011405 */
[----:B------:R-:W2:Y:S01]  /*0300*/  S2R R8, SR_CTAID.Y ;  /* 0x0000000000087919 */ /* 0x000ea20000002600 */
[----:B0-----:R-:W-:Y:S01]  /*0310*/  UMOV UR4, 0x20 ;  /* 0x0000002000047882 */ /* 0x001fe20000000000 */
[----:B------:R-:W-:Y:S01]  /*0320*/  ISETP.NE.AND P3, PT, R7, RZ, PT ;  /* 0x000000ff0700720c */ /* 0x000fe20003f65270 */
[----:B------:R-:W-:Y:S01]  /*0330*/  NOP ;  /* 0x0000000000007918 */ /* 0x000fe20000000000 */
[----:B------:R-:W0:Y:S01]  /*0340*/  S2R R6, SR_CTAID.X ;  /* 0x0000000000067919 */ /* 0x000e220000002500 */
[----:B------:R-:W-:Y:S01]  /*0350*/  LEA.HI R4, R4, R5, RZ, 0x2 ;  /* 0x0000000504047211 */ /* 0x000fe200078f10ff */
[----:B------:R-:W-:-:S03]  /*0360*/  NOP ;  /* 0x0000000000007918 */ /* 0x000fc60000000000 */
[----:B------:R-:W-:-:S05]  /*0370*/  LOP3.LUT R4, R4, 0xfffffffc, RZ, 0xc0, !PT ;  /* 0xfffffffc04047812 */ /* 0x000fca00078ec0ff */
[----:B------:R-:W-:Y:S01]  /*0380*/  IMAD.IADD R5, R5, 0x1, -R4 ;  /* 0x0000000105057824 */ /* 0x000fe200078e0a04 */
[----:B-----5:R-:W-:Y:S02]  /*0390*/  ISETP.NE.OR P0, PT, R2, RZ, !P0 ;  /* 0x000000ff0200720c */ /* 0x020fe40004705670 */
[----:B-1----:R-:W-:-:S11]  /*03a0*/  ISETP.NE.AND P2, PT, R3, 0x1, PT ;  /* 0x000000010300780c */ /* 0x002fd60003f45270 */
[----:B------:R-:W-:Y:S01]  /*03b0*/  VOTEU.ALL UP0, P0 ;  /* 0x00000000003f7886 */ /* 0x000fe20000000000 */
[----:B------:R-:W-:Y:S01]  /*03c0*/  VOTEU.ALL UP1, P0 ;  /* 0x00000000003f7886 */ /* 0x000fe20000020000 */
[----:B------:R-:W0:Y:S01]  /*03d0*/  @P2 LDC R9, c[0x0][0x10] ;  /* 0x00000400ff092b82 */ /* 0x000e220000000800 */
[----:B--2---:R-:W-:Y:S02]  /*03e0*/  @P2 IMAD.MOV.U32 R2, RZ, RZ, R8 ;  /* 0x000000ffff022224 */ /* 0x004fe400078e0008 */
[----:B------:R-:W-:Y:S01]  /*03f0*/  @!UP0 UMOV UR6, 0x400 ;  /* 0x0000040000068882 */ /* 0x000fe20000000000 */
[----:B------:R-:W-:-:S04]  /*0400*/  @!UP0 UIADD3 UR4, -UR4, 0x100000, URZ ;  /* 0x0010000004048890 */ /* 0x000fc8000fffe13f */
[----:B------:R-:W-:Y:S02]  /*0410*/  @!UP0 USHF.L.U32 UR5, UR4, 0xb, URZ ;  /* 0x0000000b04058899 */ /* 0x000fe4000800063f */
[----:B------:R-:W-:Y:S01]  /*0420*/  @!UP0 USHF.L.U32 UR4, UR4, 0x1, URZ ;  /* 0x0000000104048899 */ /* 0x000fe2000800063f */
[----:B------:R-:W-:Y:S02]  /*0430*/  @P2 IMAD.MOV.U32 R3, RZ, RZ, RZ ;  /* 0x000000ffff032224 */ /* 0x000fe400078e00ff */
[----:B------:R-:W-:Y:S01]  /*0440*/  @P2 IMAD.MOV.U32 R13, RZ, RZ, RZ ;  /* 0x000000ffff0d2224 */ /* 0x000fe200078e00ff */
[----:B------:R-:W1:Y:S08]  /*0450*/  @!UP0 S2UR UR7, SR_CgaCtaId ;  /* 0x00000000000789c3 */ /* 0x000e700000008800 */
[----:B------:R-:W2:Y:S01]  /*0460*/  @!P2 LDC R11, c[0x0][0xc] ;  /* 0x00000300ff0bab82 */ /* 0x000ea20000000800 */
[----:B0-----:R-:W-:-:S04]  /*0470*/  @P2 IMAD.WIDE.U32 R2, R6, R9, R2 ;  /* 0x0000000906022225 */ /* 0x001fc800078e0002 */
[----:B------:R-:W-:Y:S02]  /*0480*/  VIADD R9, R7, 0xffffffff ;  /* 0xffffffff07097836 */ /* 0x000fe40000000000 */
[----:B------:R-:W-:Y:S01]  /*0490*/  @P2 IMAD.IADD R3, R3, 0x1, R13 ;  /* 0x0000000103032824 */ /* 0x000fe200078e020d */
[----:B-1----:R-:W-:Y:S02]  /*04a0*/  @!UP0 ULEA UR6, UR7, UR6, 0x18 ;  /* 0x0000000607068291 */ /* 0x002fe4000f8ec03f */
[----:B------:R-:W-:Y:S01]  /*04b0*/  ISETP.GE.U32.AND P1, PT, R9, 0x2, PT ;  /* 0x000000020900780c */ /* 0x000fe20003f26070 */
[----:B------:R-:W-:Y:S01]  /*04c0*/  VOTEU.ALL UP0, P0 ;  /* 0x00000000003f7886 */ /* 0x000fe20000000000 */
[----:B------:R-:W-:-:S04]  /*04d0*/  ISETP.NE.AND P0, PT, R5, 0x3, PT ;  /* 0x000000030500780c */ /* 0x000fc80003f05270 */
[----:B------:R-:W-:-:S04]  /*04e0*/  ISETP.EQ.OR P0, PT, R5, RZ, !P0 ;  /* 0x000000ff0500720c */ /* 0x000fc80004702670 */
[----:B------:R-:W-:Y:S01]  /*04f0*/  ISETP.EQ.AND P0, PT, R7, RZ, P0 ;  /* 0x000000ff0700720c */ /* 0x000fe20000702270 */
[----:B------:R-:W-:Y:S01]  /*0500*/  IMAD.MOV.U32 R7, RZ, RZ, RZ ;  /* 0x000000ffff077224 */ /* 0x000fe200078e00ff */
[----:B------:R-:W0:Y:S02]  /*0510*/  FENCE.VIEW.ASYNC.S ;  /* 0x00000000000073c6 */ /* 0x000e240000000000 */
[----:B0-----:R0:W3:Y:S01]  /*0520*/  @!UP0 SYNCS.EXCH.64 URZ, [UR6+0x50], UR4 ;  /* 0x00005004063f85b2 */ /* 0x0010e20008000100 */
[----:B------:R-:W-:Y:S01]  /*0530*/  SEL R4, RZ, 0x1, !P0 ;  /* 0x00000001ff047807 */ /* 0x000fe20004000000 */
[----:B--2---:R-:W-:-:S03]  /*0540*/  @!P2 IMAD.WIDE.U32 R10, R11, R8, R6 ;  /* 0x000000080b0aa225 */ /* 0x004fc600078e0006 */
[----:B------:R-:W-:Y:S01]  /*0550*/  SEL R4, R4, 0x2, P1 ;  /* 0x0000000204047807 */ /* 0x000fe20000800000 */
[----:B------:R-:W-:Y:S02]  /*0560*/  @!P2 IMAD.MOV.U32 R2, RZ, RZ, R10 ;  /* 0x000000ffff02a224 */ /* 0x000fe400078e000a */
[----:B------:R-:W-:Y:S01]  /*0570*/  @!P2 IMAD.MOV.U32 R3, RZ, RZ, R11 ;  /* 0x000000ffff03a224 */ /* 0x000fe200078e000b */
[----:B------:R0:W3:Y:S01]  /*0580*/  @!UP1 SYNCS.EXCH.64 URZ, [UR6+0x58], UR4 ;  /* 0x00005804063f95b2 */ /* 0x0000e20008000100 */
[----:B------:R-:W-:Y:S01]  /*0590*/  NOP ;  /* 0x0000000000007918 */ /* 0x000fe20000000000 */
[----:B---34-:R-:W-:Y:S06]  /*05a0*/  BAR.SYNC.DEFER_BLOCKING 0x0 ;  /* 0x0000000000007b1d */ /* 0x018fec0000010000 */
[----:B------:R-:W-:Y:S05]  /*05b0*/  @!P3 BRA `(.L_x_3) ;  /* 0x0000006000f4b947 */ /* 0x000fea0003800000 */
[----:B------:R-:W-:-:S13]  /*05c0*/  ISETP.GT.U32.AND P0, PT, R9, 0x1, PT ;  /* 0x000000010900780c */ /* 0x000fda0003f04070 */
[----:B0-----:R-:W-:Y:S05]  /*05d0*/  @P0 EXIT ;  /* 0x000000000000094d */ /* 0x001fea0003800000 */
[----:B------:R-:W-:Y:S01]  /*05e0*/  ULDC.64 UR4, c[0x0][0x650] ;  /* 0x0001940000047ab9 */ /* 0x000fe20000000a00 */
[----:B------:R-:W-:Y:S01]  /*05f0*/  PRMT R9, RZ, 0x7610, R9 ;  /* 0x00007610ff097816 */ /* 0x000fe20000000009 */
[----:B------:R-:W-:Y:S01]  /*0600*/  IMAD.MOV.U32 R102, RZ, RZ, -0x1 ;  /* 0xffffffffff667424 */ /* 0x000fe200078e00ff */
[----:B------:R-:W-:Y:S01]  /*0610*/  ISETP.GE.U32.AND P0, PT, R2, UR4, PT ;  /* 0x0000000402007c0c */ /* 0x000fe2000bf06070 */
[----:B------:R-:W-:Y:S02]  /*0620*/  IMAD.MOV.U32 R103, RZ, RZ, -0x1 ;  /* 0xffffffffff677424 */ /* 0x000fe400078e00ff */
[----:B------:R-:W-:Y:S01]  /*0630*/  IMAD.MOV.U32 R97, RZ, RZ, -0x1 ;  /* 0xffffffffff617424 */ /* 0x000fe200078e00ff */
[----:B------:R-:W-:-:S13]  /*0640*/  ISETP.GE.U32.AND.EX P0, PT, R3, UR5, PT, P0 ;  /* 0x0000000503007c0c */ /* 0x000fda000bf06100 */
[----:B------:R-:W-:Y:S05]  /*0650*/  @P0 BRA `(.L_x_4) ;  /* 0x0000000400580947 */ /* 0x000fea0003800000 */
[----:B------:R-:W0:Y:S01]  /*0660*/  LDC.64 R16, c[0x0][0x628] ;  /* 0x00018a00ff107b82 */ /* 0x000e220000000a00 */
[----:B------:R-:W-:Y:S02]  /*0670*/  IMAD.MOV.U32 R10, RZ, RZ, R2 ;  /* 0x000000ffff0a7224 */ /* 0x000fe400078e0002 */
[----:B------:R-:W-:-:S05]  /*0680*/  IMAD.MOV.U32 R11, RZ, RZ, R3 ;  /* 0x000000ffff0b7224 */ /* 0x000fca00078e0003 */
[----:B------:R-:W1:Y:S08]  /*0690*/  LDC R18, c[0x0][0x630] ;  /* 0x00018c00ff127b82 */ /* 0x000e700000000800 */
[----:B------:R-:W2:Y:S01]  /*06a0*/  LDC.64 R20, c[0x0][0x620] ;  /* 0x00018800ff147b82 */ /* 0x000ea20000000a00 */
[----:B0-----:R-:W-:-:S04]  /*06b0*/  ISETP.NE.U32.AND P0, PT, R16, RZ, PT ;  /* 0x000000ff1000720c */ /* 0x001fc80003f05070 */
[----:B------:R-:W-:-:S13]  /*06c0*/  ISETP.NE.AND.EX P0, PT, R17, RZ, PT, P0 ;  /* 0x000000ff1100720c */ /* 0x000fda0003f05300 */
[----:B-12---:R-:W-:Y:S05]  /*06d0*/  @!P0 BRA `(.L_x_5) ;  /* 0x0000000000288947 */ /* 0x006fea0003800000 */
[----:B------:R-:W0:Y:S02]  /*06e0*/  LDC R5, c[0x0][0x634] ;  /* 0x00018d00ff057b82 */ /* 0x000e240000000800 */
[----:B0-----:R-:W-:-:S05]  /*06f0*/  IADD3 R5, P0, R2, R5, RZ ;  /* 0x0000000502057210 */ /* 0x001fca0007f1e0ff */
[----:B------:R-:W-:-:S04]  /*0700*/  IMAD.X R9, RZ, RZ, R3, P0 ;  /* 0x000000ffff097224 */ /* 0x000fc800000e0603 */
[----:B------:R-:W-:-:S04]  /*0710*/  IMAD.WIDE.U32 R10, R9, R16, RZ ;  /* 0x00000010090a7225 */ /* 0x000fc800078e00ff */
[----:B------:R-:W-:-:S04]  /*0720*/  IMAD.WIDE.U32 R12, P0, R5, R17, R10 ;  /* 0x00000011050c7225 */ /* 0x000fc8000780000a */
[----:B------:R-:W-:-:S04]  /*0730*/  IMAD.WIDE.U32 R10, R5, R16, RZ ;  /* 0x00000010050a7225 */ /* 0x000fc800078e00ff */
[----:B------:R-:W-:Y:S01]  /*0740*/  IMAD.X R15, RZ, RZ, RZ, P0 ;  /* 0x000000ffff0f7224 */ /* 0x000fe200000e06ff */
[----:B------:R-:W-:Y:S01]  /*0750*/  IADD3 RZ, P0, R11, R12, RZ ;  /* 0x0000000c0bff7210 */ /* 0x000fe20007f1e0ff */
[----:B------:R-:W-:-:S04]  /*0760*/  IMAD.MOV.U32 R14, RZ, RZ, R13 ;  /* 0x000000ffff0e7224 */ /* 0x000fc800078e000d */
[----:B------:R-:W-:-:S08]  /*0770*/  IMAD.WIDE.U32.X R10, R9, R17, R14, P0 ;  /* 0x00000011090a7225 */ /* 0x000fd000000e040e */
.L_x_5:
[-CC-:B------:R-:W-:Y:S01]  /*0780*/  SHF.R.U64 R97, R10, R18.reuse, R11.reuse ;  /* 0x000000120a617219 */ /* 0x180fe2000000120b */
[----:B------:R-:W0:Y:S01]  /*0790*/  LDC.64 R22, c[0x0][0x640] ;  /* 0x00019000ff167b82 */ /* 0x000e220000000a00 */
[----:B------:R-:W-:Y:S01]  /*07a0*/  SHF.R.U32.HI R7, RZ, R18, R11 ;  /* 0x00000012ff077219 */ /* 0x000fe2000001160b */
[----:B------:R-:W-:Y:S01]  /*07b0*/  ULDC UR4, c[0x0][0x150] ;  /* 0x0000540000047ab9 */ /* 0x000fe20000000800 */
[----:B------:R-:W-:Y:S02]  /*07c0*/  IADD3 R9, P0, RZ, -R97, RZ ;  /* 0x80000061ff097210 */ /* 0x000fe40007f1e0ff */
[----:B------:R-:W-:-:S03]  /*07d0*/  I2FP.F32.U32 R5, R6 ;  /* 0x0000000600057245 */ /* 0x000fc60000201000 */
[----:B------:R-:W1:Y:S01]  /*07e0*/  LDC R14, c[0x0][0x618] ;  /* 0x00018600ff0e7b82 */ /* 0x000e620000000800 */
[----:B------:R-:W-:Y:S02]  /*07f0*/  IMAD.X R13, RZ, RZ, ~R7, P0 ;  /* 0x000000ffff0d7224 */ /* 0x000fe400000e0e07 */
[----:B------:R-:W-:Y:S01]  /*0800*/  FMUL R5, R5, UR4 ;  /* 0x0000000405057c20 */ /* 0x000fe20008400000 */
[----:B------:R-:W-:Y:S01]  /*0810*/  IMAD.WIDE.U32 R10, R9, R20, R2 ;  /* 0x00000014090a7225 */ /* 0x000fe200078e0002 */
[----:B------:R-:W-:-:S03]  /*0820*/  ULDC UR4, c[0x0][0x154] ;  /* 0x0000550000047ab9 */ /* 0x000fc60000000800 */
[----:B------:R-:W-:Y:S01]  /*0830*/  IMAD R12, R13, R20, RZ ;  /* 0x000000140d0c7224 */ /* 0x000fe200078e02ff */
[----:B------:R-:W2:Y:S01]  /*0840*/  LDC R7, c[0x0][0x144] ;  /* 0x00005100ff077b82 */ /* 0x000ea20000000800 */
[----:B------:R-:W3:Y:S01]  /*0850*/  F2I.U32.TRUNC.NTZ R5, R5 ;  /* 0x0000000500057305 */ /* 0x000ee2000020f000 */
[----:B------:R-:W-:Y:S02]  /*0860*/  IMAD.MOV.U32 R13, RZ, RZ, -0x1 ;  /* 0xffffffffff0d7424 */ /* 0x000fe400078e00ff */
[----:B------:R-:W-:-:S04]  /*0870*/  IMAD R9, R9, R21, R12 ;  /* 0x0000001509097224 */ /* 0x000fc800078e020c */
[----:B------:R-:W4:Y:S01]  /*0880*/  LDC R18, c[0x0][0x608] ;  /* 0x00018200ff127b82 */ /* 0x000f220000000800 */
[----:B------:R-:W-:Y:S01]  /*0890*/  IMAD.IADD R11, R11, 0x1, R9 ;  /* 0x000000010b0b7824 */ /* 0x000fe200078e0209 */
[----:B0-----:R-:W-:Y:S02]  /*08a0*/  ISETP.NE.U32.AND P0, PT, R22, RZ, PT ;  /* 0x000000ff1600720c */ /* 0x001fe40003f05070 */
[----:B------:R-:W-:Y:S02]  /*08b0*/  I2FP.F32.U32 R9, R8 ;  /* 0x0000000800097245 */ /* 0x000fe40000201000 */
[----:B------:R-:W-:Y:S02]  /*08c0*/  ISETP.NE.AND.EX P0, PT, R23, RZ, PT, P0 ;  /* 0x000000ff1700720c */ /* 0x000fe40003f05300 */
[----:B------:R-:W0:Y:S01]  /*08d0*/  LDC R12, c[0x0][0x658] ;  /* 0x00019600ff0c7b82 */ /* 0x000e220000000800 */
[-C--:B-1----:R-:W-:Y:S01]  /*08e0*/  SHF.R.U64 R16, R10, R14.reuse, R11 ;  /* 0x0000000e0a107219 */ /* 0x082fe2000000120b */
[----:B---3--:R-:W-:Y:S01]  /*08f0*/  IMAD.MOV R10, RZ, RZ, -R5 ;  /* 0x000000ffff0a7224 */ /* 0x008fe200078e0a05 */
[----:B------:R-:W-:-:S05]  /*0900*/  SHF.R.U32.HI R11, RZ, R14, R11 ;  /* 0x0000000eff0b7219 */ /* 0x000fca000001160b */
[----:B------:R-:W1:Y:S01]  /*0910*/  LDC R17, c[0x0][0x148] ;  /* 0x00005200ff117b82 */ /* 0x000e620000000800 */
[----:B--2---:R-:W-:Y:S02]  /*0920*/  IMAD R5, R7, R10, R6 ;  /* 0x0000000a07057224 */ /* 0x004fe400078e0206 */
[----:B------:R-:W-:-:S04]  /*0930*/  FMUL R7, R9, UR4 ;  /* 0x0000000409077c20 */ /* 0x000fc80008400000 */
[----:B------:R2:W3:Y:S01]  /*0940*/  F2I.U32.TRUNC.NTZ R15, R7 ;  /* 0x00000007000f7305 */ /* 0x0004e2000020f000 */
[----:B------:R-:W1:Y:S01]  /*0950*/  LDC R21, c[0x0][0x600] ;  /* 0x00018000ff157b82 */ /* 0x000e620000000800 */
[-CC-:B----4-:R-:W-:Y:S02]  /*0960*/  SHF.R.U64 R27, R16, R18.reuse, R11.reuse ;  /* 0x00000012101b7219 */ /* 0x190fe4000000120b */
[----:B------:R-:W-:Y:S01]  /*0970*/  SHF.R.U32.HI R9, RZ, R18, R11 ;  /* 0x00000012ff097219 */ /* 0x000fe2000001160b */
[----:B------:R-:W-:-:S04]  /*0980*/  IMAD.MOV.U32 R11, RZ, RZ, 0x1 ;  /* 0x00000001ff0b7424 */ /* 0x000fc800078e00ff */
[----:B------:R-:W4:Y:S01]  /*0990*/  LDC R20, c[0x0][0x648] ;  /* 0x00019200ff147b82 */ /* 0x000f220000000800 */
[-C--:B0-----:R-:W-:Y:S02]  /*09a0*/  SHF.L.U32 R6, R13, R12.reuse, RZ ;  /* 0x0000000c0d067219 */ /* 0x081fe400000006ff */
[-CC-:B------:R-:W-:Y:S02]  /*09b0*/  SHF.R.U64 R18, R27, R12.reuse, R9.reuse ;  /* 0x0000000c1b127219 */ /* 0x180fe40000001209 */
[----:B------:R-:W-:Y:S02]  /*09c0*/  SHF.R.U32.HI R19, RZ, R12, R9 ;  /* 0x0000000cff137219 */ /* 0x000fe40000011609 */
[----:B------:R-:W-:Y:S01]  /*09d0*/  LOP3.LUT R14, RZ, R6, RZ, 0x33, !PT ;  /* 0x00000006ff0e7212 */ /* 0x000fe200078e33ff */
[----:B------:R-:W0:Y:S01]  /*09e0*/  LDC R25, c[0x0][0x638] ;  /* 0x00018e00ff197b82 */ /* 0x000e220000000800 */
[----:B------:R-:W-:Y:S01]  /*09f0*/  SHF.L.U32 R9, R11, R12, RZ ;  /* 0x0000000c0b097219 */ /* 0x000fe200000006ff */
[----:B------:R-:W-:-:S02]  /*0a00*/  IMAD.MOV.U32 R6, RZ, RZ, R18 ;  /* 0x000000ffff067224 */ /* 0x000fc400078e0012 */
[----:B--2---:R-:W-:-:S04]  /*0a10*/  IMAD.MOV.U32 R7, RZ, RZ, R19 ;  /* 0x000000ffff077224 */ /* 0x004fc800078e0013 */
[----:B------:R-:W2:Y:S01]  /*0a20*/  LDC R24, c[0x0][0x610] ;  /* 0x00018400ff187b82 */ /* 0x000ea20000000800 */
[----:B---3--:R-:W-:Y:S05]  /*0a30*/  @!P0 BRA `(.L_x_6) ;  /* 0x0000000000288947 */ /* 0x008fea0003800000 */
[----:B------:R-:W3:Y:S02]  /*0a40*/  LDC R13, c[0x0][0x64c] ;  /* 0x00019300ff0d7b82 */ /* 0x000ee40000000800 */
[----:B---3--:R-:W-:-:S05]  /*0a50*/  IADD3 R13, P0, R18, R13, RZ ;  /* 0x0000000d120d7210 */ /* 0x008fca0007f1e0ff */
        /* <DEDUP_REMOVED lines=8> */
.L_x_6:
[----:B----4-:R-:W-:Y:S01]  /*0ae0*/  SHF.R.U64 R6, R6, R20, R7 ;  /* 0x0000001406067219 */ /* 0x010fe20000001207 */
[----:B-1----:R-:W-:Y:S01]  /*0af0*/  VIADD R7, R21, 0xffffffff ;  /* 0xffffffff15077836 */ /* 0x002fe20000000000 */
[----:B------:R-:W-:Y:S01]  /*0b00*/  LOP3.LUT R14, R27, R14, RZ, 0xc0, !PT ;  /* 0x0000000e1b0e7212 */ /* 0x000fe200078ec0ff */
[----:B------:R-:W-:Y:S02]  /*0b10*/  IMAD.MOV R15, RZ, RZ, -R15 ;  /* 0x000000ffff0f7224 */ /* 0x000fe400078e0a0f */
[----:B------:R-:W-:Y:S01]  /*0b20*/  IMAD.MOV R10, RZ, RZ, -R6 ;  /* 0x000000ffff0a7224 */ /* 0x000fe200078e0a06 */
[----:B------:R-:W-:Y:S01]  /*0b30*/  LOP3.LUT R7, R16, R7, RZ, 0xc0, !PT ;  /* 0x0000000710077212 */ /* 0x000fe200078ec0ff */
[----:B------:R-:W-:Y:S02]  /*0b40*/  IMAD R14, R9, R6, R14 ;  /* 0x00000006090e7224 */ /* 0x000fe400078e020e */
[----:B------:R-:W-:Y:S02]  /*0b50*/  @P2 IMAD R5, R17, R15, R8 ;  /* 0x0000000f11052224 */ /* 0x000fe400078e0208 */
[----:B0-----:R-:W-:-:S02]  /*0b60*/  IMAD R6, R10, R25, R18 ;  /* 0x000000190a067224 */ /* 0x001fc400078e0212 */
[----:B--2---:R-:W-:Y:S02]  /*0b70*/  IMAD R5, R14, R24, R5 ;  /* 0x000000180e057224 */ /* 0x004fe400078e0205 */
[----:B------:R-:W-:Y:S02]  /*0b80*/  IMAD R6, R6, R21, R7 ;  /* 0x0000001506067224 */ /* 0x000fe400078e0207 */
[----:B------:R-:W-:-:S03]  /*0b90*/  IMAD.MOV.U32 R9, RZ, RZ, 0x1 ;  /* 0x00000001ff097424 */ /* 0x000fc600078e00ff */
[----:B------:R-:W-:Y:S02]  /*0ba0*/  SEL R103, R6, R5, !P2 ;  /* 0x0000000506677207 */ /* 0x000fe40005000000 */
[----:B------:R-:W-:-:S07]  /*0bb0*/  SEL R102, R5, R6, !P2 ;  /* 0x0000000605667207 */ /* 0x000fce0005000000 */
.L_x_4:
[----:B------:R-:W-:-:S08]  /*0bc0*/  NOP ;  /* 0x0000000000007918 */ /* 0x000fd00000000000 */
[----:B------:R-:W0:Y:S02]  /*0bd0*/  USETMAXREG.TRY_ALLOC.CTAPOOL UP0, 0xe8 ;  /* 0x000000e8000079c8 */ /* 0x000e240008000600 */
[----:B0-----:R-:W-:-:S13]  /*0be0*/  PLOP3.LUT P0, PT, PT, PT, UP0, 0x80, 0x0 ;  /* 0x000000000000781c */ /* 0x001fda0003f0f008 */
[----:B------:R-:W-:Y:S05]  /*0bf0*/  @!P0 BRA `(.L_x_4) ;  /* 0xfffffffc00f08947 */ /* 0x000fea000383ffff */
[----:B------:R-:W-:Y:S01]  /*0c00*/  ULDC.64 UR4, c[0x0][0x598] ;  /* 0x0001660000047ab9 */ /* 0x000fe20000000a00 */
[----:B------:R-:W-:Y:S01]  /*0c10*/  ULDC.64 UR20, c[0x0][0x208] ;  /* 0x0000820000147ab9 */ /* 0x000fe20000000a00 */
[----:B------:R-:W-:-:S04]  /*0c20*/  ISETP.NE.U32.AND P0, PT, RZ, UR4, PT ;  /* 0x00000004ff007c0c */ /* 0x000fc8000bf05070 */
[----:B------:R-:W-:-:S13]  /*0c30*/  ISETP.NE.AND.EX P0, PT, RZ, UR5, PT, P0 ;  /* 0x00000005ff007c0c */ /* 0x000fda000bf05300 */
[----:B------:R-:W-:Y:S05]  /*0c40*/  @!P0 BRA `(.L_x_7) ;  /* 0x00000000001c8947 */ /* 0x000fea0003800000 */
[----:B------:R-:W0:Y:S02]  /*0c50*/  LDC.64 R6, c[0x0][0x598] ;  /* 0x00016600ff067b82 */ /* 0x000e240000000a00 */
[----:B0-----:R-:W2:Y:S02]  /*0c60*/  LDG.E.64 R6, desc[UR20][R6.64] ;  /* 0x0000001406067981 */ /* 0x001ea4000c1e1b00 */
[----:B--2---:R-:W-:-:S04]  /*0c70*/  ISETP.NE.U32.AND P0, PT, R6, RZ, PT ;  /* 0x000000ff0600720c */ /* 0x004fc80003f05070 */
[----:B------:R-:W-:-:S13]  /*0c80*/  ISETP.NE.AND.EX P0, PT, R7, RZ, PT, P0 ;  /* 0x000000ff0700720c */ /* 0x000fda0003f05300 */
[----:B------:R-:W-:Y:S05]  /*0c90*/  @!P0 BRA `(.L_x_7) ;  /* 0x0000000000088947 */ /* 0x000fea0003800000 */
[----:B------:R0:W5:Y:S01]  /*0ca0*/  LD.E R5, desc[UR20][R6.64] ;  /* 0x0000001406057980 */ /* 0x000162000c101900 */
[----:B------:R-:W-:Y:S05]  /*0cb0*/  BRA `(.L_x_8) ;  /* 0x0000000000207947 */ /* 0x000fea0003800000 */
.L_x_7:
[----:B------:R-:W-:Y:S02]  /*0cc0*/  ULDC.64 UR4, c[0x0][0x588] ;  /* 0x0001620000047ab9 */ /* 0x000fe40000000a00 */
[----:B------:R-:W-:-:S04]  /*0cd0*/  ISETP.NE.U32.AND P0, PT, RZ, UR4, PT ;  /* 0x00000004ff007c0c */ /* 0x000fc8000bf05070 */
[----:B------:R-:W-:-:S13]  /*0ce0*/  ISETP.NE.AND.EX P0, PT, RZ, UR5, PT, P0 ;  /* 0x00000005ff007c0c */ /* 0x000fda000bf05300 */
[----:B------:R-:W-:Y:S05]  /*0cf0*/  @!P0 BRA `(.L_x_9) ;  /* 0x00000000000c8947 */ /* 0x000fea0003800000 */
[----:B------:R-:W0:Y:S02]  /*0d00*/  LDC.64 R6, c[0x0][0x588] ;  /* 0x00016200ff067b82 */ /* 0x000e240000000a00 */
[----:B0-----:R1:W5:Y:S01]  /*0d10*/  LDG.E R5, desc[UR20][R6.64] ;  /* 0x0000001406057981 */ /* 0x001362000c1e1900 */
[----:B------:R-:W-:Y:S05]  /*0d20*/  BRA `(.L_x_8) ;  /* 0x0000000000047947 */ /* 0x000fea0003800000 */
.L_x_9:
[----:B------:R-:W2:Y:S02]  /*0d30*/  LDC R5, c[0x0][0x580] ;  /* 0x00016000ff057b82 */ /* 0x000ea40000000800 */
.L_x_8:
[----:B------:R-:W-:Y:S02]  /*0d40*/  ULDC.64 UR4, c[0x0][0x5a0] ;  /* 0x0001680000047ab9 */ /* 0x000fe40000000a00 */
[----:B------:R-:W-:-:S04]  /*0d50*/  ISETP.NE.U32.AND P0, PT, RZ, UR4, PT ;  /* 0x00000004ff007c0c */ /* 0x000fc8000bf05070 */
[----:B------:R-:W-:-:S13]  /*0d60*/  ISETP.NE.AND.EX P0, PT, RZ, UR5, PT, P0 ;  /* 0x00000005ff007c0c */ /* 0x000fda000bf05300 */
[----:B------:R-:W-:Y:S05]  /*0d70*/  @!P0 BRA `(.L_x_10) ;  /* 0x00000000001c8947 */ /* 0x000fea0003800000 */
[----:B01----:R-:W0:Y:S02]  /*0d80*/  LDC.64 R6, c[0x0][0x5a0] ;  /* 0x00016800ff067b82 */ /* 0x003e240000000a00 */
[----:B0-----:R-:W3:Y:S02]  /*0d90*/  LDG.E.64 R6, desc[UR20][R6.64] ;  /* 0x0000001406067981 */ /* 0x001ee4000c1e1b00 */
[----:B---3--:R-:W-:-:S04]  /*0da0*/  ISETP.NE.U32.AND P0, PT, R6, RZ, PT ;  /* 0x000000ff0600720c */ /* 0x008fc80003f05070 */
[----:B------:R-:W-:-:S13]  /*0db0*/  ISETP.NE.AND.EX P0, PT, R7, RZ, PT, P0 ;  /* 0x000000ff0700720c */ /* 0x000fda0003f05300 */
[----:B------:R-:W-:Y:S05]  /*0dc0*/  @!P0 BRA `(.L_x_10) ;  /* 0x0000000000088947 */ /* 0x000fea0003800000 */
[----:B------:R0:W5:Y:S01]  /*0dd0*/  LD.E R10, desc[UR20][R6.64] ;  /* 0x00000014060a7980 */ /* 0x000162000c101900 */
[----:B------:R-:W-:Y:S05]  /*0de0*/  BRA `(.L_x_11) ;  /* 0x0000000000207947 */ /* 0x000fea0003800000 */
.L_x_10:
[----:B------:R-:W-:Y:S02]  /*0df0*/  ULDC.64 UR4, c[0x0][0x590] ;  /* 0x0001640000047ab9 */ /* 0x000fe40000000a00 */
[----:B------:R-:W-:-:S04]  /*0e00*/  ISETP.NE.U32.AND P0, PT, RZ, UR4, PT ;  /* 0x00000004ff007c0c */ /* 0x000fc8000bf05070 */
[----:B------:R-:W-:-:S13]  /*0e10*/  ISETP.NE.AND.EX P0, PT, RZ, UR5, PT, P0 ;  /* 0x00000005ff007c0c */ /* 0x000fda000bf05300 */
[----:B------:R-:W-:Y:S05]  /*0e20*/  @!P0 BRA `(.L_x_12) ;  /* 0x00000000000c8947 */ /* 0x000fea0003800000 */
[----:B------:R-:W3:Y:S02]  /*0e30*/  LDC.64 R10, c[0x0][0x590] ;  /* 0x00016400ff0a7b82 */ /* 0x000ee40000000a00 */
[----:B---3--:R3:W5:Y:S01]  /*0e40*/  LDG.E R10, desc[UR20][R10.64] ;  /* 0x000000140a0a7981 */ /* 0x008762000c1e1900 */
[----:B------:R-:W-:Y:S05]  /*0e50*/  BRA `(.L_x_11) ;  /* 0x0000000000047947 */ /* 0x000fea0003800000 */
.L_x_12:
[----:B------:R-:W4:Y:S02]  /*0e60*/  LDC R10, c[0x0][0x584] ;  /* 0x00016100ff0a7b82 */ /* 0x000f240000000800 */
.L_x_11:
[----:B------:R-:W-:-:S13]  /*0e70*/  LOP3.LUT P0, RZ, R9, 0xff, RZ, 0xc0, !PT ;  /* 0x000000ff09ff7812 */ /* 0x000fda000780c0ff */
[----:B------:R-:W-:Y:S05]  /*0e80*/  @!P0 EXIT ;  /* 0x000000000000894d */ /* 0x000fea0003800000 */
[----:B------:R-:W-:Y:S01]  /*0e90*/  ULDC UR4, c[0x0][0x28c] ;  /* 0x0000a30000047ab9 */ /* 0x000fe20000000800 */
[----:B------:R-:W-:Y:S01]  /*0ea0*/  LOP3.LUT R110, R4, 0x1, RZ, 0xfc, !PT ;  /* 0x00000001046e7812 */ /* 0x000fe200078efcff */
[----:B------:R-:W-:-:S04]  /*0eb0*/  UIADD3 UR4, UR4, 0xff, URZ ;  /* 0x000000ff04047890 */ /* 0x000fc8000fffe03f */
[----:B------:R-:W-:-:S04]  /*0ec0*/  USHF.R.S32.HI UR5, URZ, 0x1f, UR4 ;  /* 0x0000001f3f057899 */ /* 0x000fc80008011404 */
[----:B------:R-:W-:-:S03]  /*0ed0*/  ULEA.HI UR5, UR5, UR4, URZ, 0x8 ;  /* 0x0000000405057291 */ /* 0x000fc6000f8f403f */
[----:B------:R-:W-:Y:S01]  /*0ee0*/  UMOV UR4, URZ ;  /* 0x0000003f00047c82 */ /* 0x000fe20008000000 */
[----:B------:R-:W-:-:S03]  /*0ef0*/  USHF.R.S32.HI UR9, URZ, 0x8, UR5 ;  /* 0x000000083f097899 */ /* 0x000fc60008011405 */
[----:B------:R-:W-:-:S09]  /*0f00*/  UMOV UR5, URZ ;  /* 0x0000003f00057c82 */ /* 0x000fd20008000000 */
.L_x_133:
[----:B01----:R-:W-:Y:S01]  /*0f10*/  LOP3.LUT R6, R0, 0x80, RZ, 0xc0, !PT ;  /* 0x0000008000067812 */ /* 0x003fe200078ec0ff */
[----:B------:R-:W0:Y:S01]  /*0f20*/  S2UR UR13, SR_CgaCtaId ;  /* 0x00000000000d79c3 */ /* 0x000e220000008800 */
[----:B------:R-:W-:Y:S01]  /*0f30*/  UMOV UR12, 0x400 ;  /* 0x00000400000c7882 */ /* 0x000fe20000000000 */
[----:B------:R-:W-:Y:S01]  /*0f40*/  UMOV UR6, URZ ;  /* 0x0000003f00067c82 */ /* 0x000fe20008000000 */
[----:B------:R-:W-:Y:S01]  /*0f50*/  SHF.R.U32.HI R6, RZ, 0x7, R6 ;  /* 0x00000007ff067819 */ /* 0x000fe20000011606 */
[----:B------:R-:W-:Y:S01]  /*0f60*/  UMOV UR7, URZ ;  /* 0x0000003f00077c82 */ /* 0x000fe20008000000 */
[----:B------:R-:W-:Y:S01]  /*0f70*/  CS2R R12, SRZ ;  /* 0x00000000000c7805 */ /* 0x000fe2000001ff00 */
[----:B---3--:R-:W-:Y:S01]  /*0f80*/  IMAD.MOV.U32 R11, RZ, RZ, RZ ;  /* 0x000000ffff0b7224 */ /* 0x008fe200078e00ff */
[----:B------:R-:W-:Y:S01]  /*0f90*/  CS2R R14, SRZ ;  /* 0x00000000000e7805 */ /* 0x000fe2000001ff00 */
[----:B------:R-:W1:Y:S01]  /*0fa0*/  LDC R7, c[0x0][0x28c] ;  /* 0x0000a300ff077b82 */ /* 0x000e620000000800 */
[----:B------:R-:W3:Y:S01]  /*0fb0*/  SHFL.IDX PT, R6, R6, RZ, 0x1f ;  /* 0x00001fff06067589 */ /* 0x000ee200000e0000 */
[----:B------:R-:W-:-:S02]  /*0fc0*/  CS2R R16, SRZ ;  /* 0x0000000000107805 */ /* 0x000fc4000001ff00 */
[----:B------:R-:W-:Y:S02]  /*0fd0*/  CS2R R18, SRZ ;  /* 0x0000000000127805 */ /* 0x000fe4000001ff00 */
[----:B------:R-:W-:Y:S02]  /*0fe0*/  CS2R R20, SRZ ;  /* 0x0000000000147805 */ /* 0x000fe4000001ff00 */
[----:B------:R-:W-:Y:S02]  /*0ff0*/  CS2R R22, SRZ ;  /* 0x0000000000167805 */ /* 0x000fe4000001ff00 */
[----:B------:R-:W-:Y:S02]  /*1000*/  CS2R R72, SRZ ;  /* 0x0000000000487805 */ /* 0x000fe4000001ff00 */
[----:B------:R-:W-:Y:S02]  /*1010*/  CS2R R74, SRZ ;  /* 0x00000000004a7805 */ /* 0x000fe4000001ff00 */
        /* <DEDUP_REMOVED lines=9> */
[----:B------:R-:W-:Y:S01]  /*10b0*/  CS2R R94, SRZ ;  /* 0x00000000005e7805 */ /* 0x000fe2000001ff00 */
[----:B------:R-:W-:Y:S01]  /*10c0*/  IMAD.MOV.U32 R96, RZ, RZ, RZ ;  /* 0x000000ffff607224 */ /* 0x000fe200078e00ff */
[----:B------:R-:W-:Y:S02]  /*10d0*/  CS2R R98, SRZ ;  /* 0x0000000000627805 */ /* 0x000fe4000001ff00 */
[----:B------:R-:W-:Y:S02]  /*10e0*/  CS2R R100, SRZ ;  /* 0x0000000000647805 */ /* 0x000fe4000001ff00 */
[----:B------:R-:W-:-:S02]  /*10f0*/  CS2R R104, SRZ ;  /* 0x0000000000687805 */ /* 0x000fc4000001ff00 */
[----:B------:R-:W-:Y:S02]  /*1100*/  CS2R R106, SRZ ;  /* 0x00000000006a7805 */ /* 0x000fe4000001ff00 */
[----:B------:R-:W-:Y:S02]  /*1110*/  CS2R R108, SRZ ;  /* 0x00000000006c7805 */ /* 0x000fe4000001ff00 */
[----:B-1----:R-:W-:Y:S01]  /*1120*/  ISETP.GE.AND P0, PT, R7, 0x1, PT ;  /* 0x000000010700780c */ /* 0x002fe20003f06270 */
[----:B------:R-:W-:Y:S01]  /*1130*/  IMAD.U32 R9, RZ, RZ, UR4 ;  /* 0x00000004ff097e24 */ /* 0x000fe2000f8e00ff */
[----:B---3--:R-:W-:Y:S02]  /*1140*/  R2UR UR8, R6 ;  /* 0x00000000060872ca */ /* 0x008fe400000e0000 */
        /* <DEDUP_REMOVED lines=11> */
[----:B------:R-:W-:Y:S01]  /*1200*/  CS2R R46, SRZ ;  /* 0x00000000002e7805 */ /* 0x000fe2000001ff00 */
[----:B------:R-:W-:Y:S01]  /*1210*/  ULEA.HI UR10, UR8, UR8, URZ, 0x1 ;  /* 0x00000008080a7291 */ /* 0x000fe2000f8f083f */
[----:B------:R-:W-:Y:S02]  /*1220*/  CS2R R48, SRZ ;  /* 0x0000000000307805 */ /* 0x000fe4000001ff00 */
[----:B------:R-:W-:-:S02]  /*1230*/  CS2R R50, SRZ ;  /* 0x0000000000327805 */ /* 0x000fc4000001ff00 */
[----:B------:R-:W-:Y:S01]  /*1240*/  CS2R R52, SRZ ;  /* 0x0000000000347805 */ /* 0x000fe2000001ff00 */
[----:B------:R-:W-:Y:S01]  /*1250*/  ULOP3.LUT UR11, UR10, 0x7fffe, URZ, 0xc0, !UPT ;  /* 0x0007fffe0a0b7892 */ /* 0x000fe2000f8ec03f */
[----:B------:R-:W-:Y:S01]  /*1260*/  CS2R R54, SRZ ;  /* 0x0000000000367805 */ /* 0x000fe2000001ff00 */
[----:B0-----:R-:W-:Y:S01]  /*1270*/  ULEA UR10, UR13, UR12, 0x18 ;  /* 0x0000000c0d0a7291 */ /* 0x001fe2000f8ec03f */
[----:B------:R-:W-:Y:S01]  /*1280*/  CS2R R56, SRZ ;  /* 0x0000000000387805 */ /* 0x000fe2000001ff00 */
[----:B------:R-:W-:Y:S01]  /*1290*/  UIADD3 UR11, UR8, -UR11, URZ ;  /* 0x8000000b080b7290 */ /* 0x000fe2000fffe03f */
[----:B------:R-:W-:Y:S01]  /*12a0*/  CS2R R58, SRZ ;  /* 0x00000000003a7805 */ /* 0x000fe2000001ff00 */
[----:B------:R-:W-:Y:S01]  /*12b0*/  UMOV UR12, UR5 ;  /* 0x00000005000c7c82 */ /* 0x000fe20008000000 */
[----:B------:R-:W-:Y:S01]  /*12c0*/  UMOV UR8, URZ ;  /* 0x0000003f00087c82 */ /* 0x000fe20008000000 */
[----:B------:R-:W-:Y:S01]  /*12d0*/  ULEA UR11, UR11, UR10, 0xd ;  /* 0x0000000a0b0b7291 */ /* 0x000fe2000f8e683f */
[----:B------:R-:W-:-:S02]  /*12e0*/  CS2R R60, SRZ ;  /* 0x00000000003c7805 */ /* 0x000fc4000001ff00 */
[----:B------:R-:W-:Y:S02]  /*12f0*/  CS2R R62, SRZ ;  /* 0x00000000003e7805 */ /* 0x000fe4000001ff00 */
[----:B------:R-:W-:Y:S01]  /*1300*/  CS2R R64, SRZ ;  /* 0x0000000000407805 */ /* 0x000fe2000001ff00 */
[----:B------:R-:W-:Y:S01]  /*1310*/  UIADD3 UR11, UR11, 0x100, URZ ;  /* 0x000001000b0b7890 */ /* 0x000fe2000fffe03f */
[----:B------:R-:W-:Y:S02]  /*1320*/  CS2R R66, SRZ ;  /* 0x0000000000427805 */ /* 0x000fe4000001ff00 */
[----:B------:R-:W-:Y:S02]  /*1330*/  CS2R R68, SRZ ;  /* 0x0000000000447805 */ /* 0x000fe4000001ff00 */
[----:B------:R-:W-:Y:S01]  /*1340*/  CS2R R70, SRZ ;  /* 0x0000000000467805 */ /* 0x000fe2000001ff00 */
[----:B------:R-:W-:-:S04]  /*1350*/  USHF.R.U32.HI UR11, URZ, 0x4, UR11 ;  /* 0x000000043f0b7899 */ /* 0x000fc8000801160b */
[----:B------:R-:W-:Y:S01]  /*1360*/  ULOP3.LUT UR11, UR11, 0x3fff, URZ, 0xc0, !UPT ;  /* 0x00003fff0b0b7892 */ /* 0x000fe2000f8ec03f */
[----:B-----5:R-:W-:Y:S11]  /*1370*/  @!P0 BRA `(.L_x_13) ;  /* 0x0000000800508947 */ /* 0x020ff60003800000 */
[----:B------:R-:W-:-:S13]  /*1380*/  ISETP.NE.AND P1, PT, R110, 0x3, PT ;  /* 0x000000036e00780c */ /* 0x000fda0003f25270 */
[----:B------:R-:W-:Y:S05]  /*1390*/  @!P1 BRA `(.L_x_14) ;  /* 0x0000000000049947 */ /* 0x000fea0003800000 */
[----:B------:R-:W-:Y:S01]  /*13a0*/  BPT.TRAP 0x1 ;  /* 0x000000040000795c */ /* 0x000fe20000300000 */
.L_x_14:
[----:B------:R-:W-:Y:S01]  /*13b0*/  ULEA UR6, UR5, UR10, 0x3 ;  /* 0x0000000a05067291 */ /* 0x000fe2000f8e183f */
[----:B------:R-:W-:-:S05]  /*13c0*/  IMAD.U32 R6, RZ, RZ, UR4 ;  /* 0x00000004ff067e24 */ /* 0x000fca000f8e00ff */
[----:B------:R-:W-:-:S04]  /*13d0*/  SHF.L.U32 R6, R6, 0x1f, RZ ;  /* 0x0000001f06067819 */ /* 0x000fc800000006ff */
[----:B------:R0:W1:Y:S01]  /*13e0*/  SYNCS.PHASECHK.TRANS64.TRYWAIT P0, [UR6], R6 ;  /* 0x00000006ff0075a7 */ /* 0x0000620008000146 */
[----:B------:R-:W-:Y:S05]  /*13f0*/  @!P1 BRA `(.L_x_15) ;  /* 0x0000000000049947 */ /* 0x000fea0003800000 */
[----:B------:R-:W-:Y:S01]  /*1400*/  BPT.TRAP 0x1 ;  /* 0x000000040000795c */ /* 0x000fe20000300000 */
.L_x_15:
[----:B-1----:R-:W-:Y:S05]  /*1410*/  @P0 BRA `(.L_x_16) ;  /* 0x0000000000080947 */ /* 0x002fea0003800000 */
[----:B------:R-:W1:Y:S02]  /*1420*/  SYNCS.PHASECHK.TRANS64.TRYWAIT P0, [UR6], R6 ;  /* 0x00000006ff0075a7 */ /* 0x000e640008000146 */
[----:B-1----:R-:W-:Y:S05]  /*1430*/  @!P0 BRA `(.L_x_17) ;  /* 0x0000006c000c8947 */ /* 0x002fea0003800000 */
.L_x_16:
[----:B------:R-:W-:Y:S01]  /*1440*/  UIADD3 UR6, UR10, 0x20100, URZ ;  /* 0x000201000a067890 */ /* 0x000fe2000fffe03f */
[----:B------:R-:W-:Y:S01]  /*1450*/  WARPGROUP.ARRIVE ;  /* 0x00000000000079c5 */ /* 0x000fe20000000000 */
[----:B------:R-:W-:Y:S01]  /*1460*/  ULOP3.LUT UR8, UR11, 0x10000, URZ, 0xfc, !UPT ;  /* 0x000100000b087892 */ /* 0x000fe2000f8efc3f */
[----:B------:R-:W-:Y:S01]  /*1470*/  CS2R R12, SRZ ;  /* 0x00000000000c7805 */ /* 0x000fe2000001ff00 */
[----:B------:R-:W-:Y:S01]  /*1480*/  USHF.R.U32.HI UR6, URZ, 0x4, UR6 ;  /* 0x000000043f067899 */ /* 0x000fe20008011606 */
[----:B------:R-:W-:Y:S01]  /*1490*/  IMAD.MOV.U32 R11, RZ, RZ, RZ ;  /* 0x000000ffff0b7224 */ /* 0x000fe200078e00ff */
[----:B------:R-:W-:Y:S01]  /*14a0*/  UMOV UR13, 0x40000040 ;  /* 0x40000040000d7882 */ /* 0x000fe20000000000 */
[----:B------:R-:W-:Y:S01]  /*14b0*/  UMOV UR15, 0x40000040 ;  /* 0x40000040000f7882 */ /* 0x000fe20000000000 */
[----:B------:R-:W-:Y:S01]  /*14c0*/  ULOP3.LUT UR6, UR6, 0x3fff, URZ, 0xc0, !UPT ;  /* 0x00003fff06067892 */ /* 0x000fe2000f8ec03f */
[----:B------:R-:W-:Y:S02]  /*14d0*/  CS2R R14, SRZ ;  /* 0x00000000000e7805 */ /* 0x000fe4000001ff00 */
[----:B------:R-:W-:-:S02]  /*14e0*/  CS2R R16, SRZ ;  /* 0x0000000000107805 */ /* 0x000fc4000001ff00 */
[----:B------:R-:W-:Y:S01]  /*14f0*/  CS2R R18, SRZ ;  /* 0x0000000000127805 */ /* 0x000fe2000001ff00 */
[----:B------:R-:W-:Y:S01]  /*1500*/  ULOP3.LUT UR7, UR6, 0x10000, URZ, 0xfc, !UPT ;  /* 0x0001000006077892 */ /* 0x000fe2000f8efc3f */
[----:B------:R-:W-:Y:S01]  /*1510*/  CS2R R20, SRZ ;  /* 0x0000000000147805 */ /* 0x000fe2000001ff00 */
[----:B------:R-:W-:Y:S01]  /*1520*/  ULEA UR6, UR5, UR8, 0xb ;  /* 0x0000000805067291 */ /* 0x000fe2000f8e583f */
[----:B------:R-:W-:Y:S01]  /*1530*/  CS2R R22, SRZ ;  /* 0x0000000000167805 */ /* 0x000fe2000001ff00 */
[----:B------:R-:W-:Y:S01]  /*1540*/  UIMAD UR7, UR5, 0x600, UR7 ;  /* 0x00000600050778a4 */ /* 0x000fe2000f8e0207 */
[----:B------:R-:W-:Y:S02]  /*1550*/  CS2R R72, SRZ ;  /* 0x0000000000487805 */ /* 0x000fe4000001ff00 */
[----:B------:R-:W-:Y:S02]  /*1560*/  CS2R R74, SRZ ;  /* 0x00000000004a7805 */ /* 0x000fe4000001ff00 */
[----:B------:R-:W-:-:S02]  /*1570*/  CS2R R76, SRZ ;  /* 0x00000000004c7805 */ /* 0x000fc4000001ff00 */
[----:B------:R-:W-:Y:S01]  /*1580*/  CS2R R78, SRZ ;  /* 0x00000000004e7805 */ /* 0x000fe2000001ff00 */
[----:B------:R-:W-:Y:S01]  /*1590*/  UMOV UR12, UR6 ;  /* 0x00000006000c7c82 */ /* 0x000fe20008000000 */
[----:B------:R-:W-:Y:S01]  /*15a0*/  CS2R R80, SRZ ;  /* 0x0000000000507805 */ /* 0x000fe2000001ff00 */
[----:B------:R-:W-:Y:S01]  /*15b0*/  UMOV UR14, UR7 ;  /* 0x00000007000e7c82 */ /* 0x000fe20008000000 */
[----:B------:R-:W-:Y:S01]  /*15c0*/  CS2R R82, SRZ ;  /* 0x0000000000527805 */ /* 0x000fe2000001ff00 */
[----:B------:R-:W-:Y:S01]  /*15d0*/  QGMMA.64x96x32.F32.E4M3.E4M3 R24, gdesc[UR12], RZ, !UPT ;  /* 0x016000000c1879f3 */ /* 0x000fe2000c7008ff */
[----:B------:R-:W-:Y:S01]  /*15e0*/  UIADD3 UR12, UR6, 0x2, URZ ;  /* 0x00000002060c7890 */ /* 0x000fe2000fffe03f */
[----:B------:R-:W-:Y:S01]  /*15f0*/  CS2R R84, SRZ ;  /* 0x0000000000547805 */ /* 0x000fe2000001ff00 */
[----:B------:R-:W-:Y:S01]  /*1600*/  UIADD3 UR14, UR7, 0x2, URZ ;  /* 0x00000002070e7890 */ /* 0x000fe2000fffe03f */
[----:B------:R-:W-:Y:S01]  /*1610*/  CS2R R86, SRZ ;  /* 0x0000000000567805 */ /* 0x000fe2000001ff00 */
[----:B------:R-:W-:Y:S01]  /*1620*/  UMOV UR13, 0x40000040 ;  /* 0x40000040000d7882 */ /* 0x000fe20000000000 */
[----:B------:R-:W-:Y:S01]  /*1630*/  UMOV UR15, 0x40000040 ;  /* 0x40000040000f7882 */ /* 0x000fe20000000000 */
        /* <DEDUP_REMOVED lines=9> */
[----:B------:R-:W-:Y:S01]  /*16d0*/  CS2R R108, SRZ ;  /* 0x00000000006c7805 */ /* 0x000fe2000001ff00 */
[----:B------:R-:W-:Y:S01]  /*16e0*/  QGMMA.64x96x32.F32.E4M3.E4M3 R24, gdesc[UR12], R24 ;  /* 0x016000000c1879f3 */ /* 0x000fe20008700818 */
[----:B------:R-:W-:Y:S02]  /*16f0*/  UIADD3 UR12, UR6, 0x4, URZ ;  /* 0x00000004060c7890 */ /* 0x000fe4000fffe03f */
[----:B------:R-:W-:Y:S01]  /*1700*/  UIADD3 UR14, UR7, 0x4, URZ ;  /* 0x00000004070e7890 */ /* 0x000fe2000fffe03f */
[----:B------:R-:W-:Y:S01]  /*1710*/  UMOV UR13, 0x40000040 ;  /* 0x40000040000d7882 */ /* 0x000fe20000000000 */
[----:B------:R-:W-:-:S07]  /*1720*/  UMOV UR15, 0x40000040 ;  /* 0x40000040000f7882 */ /* 0x000fce0000000000 */
        /* <DEDUP_REMOVED lines=23> */
[----:B------:R-:W-:Y:S01]  /*18a0*/  ULDC UR7, c[0x0][0x50c] ;  /* 0x0001430000077ab9 */ /* 0x000fe20000000800 */
[----:B------:R-:W-:Y:S01]  /*18b0*/  UMOV UR13, 0x40000040 ;  /* 0x40000040000d7882 */ /* 0x000fe20000000000 */
[----:B------:R-:W-:Y:S01]  /*18c0*/  UISETP.NE.AND UP0, UPT, UR7, 0x8, UPT ;  /* 0x000000080700788c */ /* 0x000fe2000bf05270 */
[----:B------:R-:W-:Y:S01]  /*18d0*/  UMOV UR15, 0x40000040 ;  /* 0x40000040000f7882 */ /* 0x000fe20000000000 */
[----:B------:R-:W-:Y:S02]  /*18e0*/  UMOV UR6, 0x8 ;  /* 0x0000000800067882 */ /* 0x000fe40000000000 */
[----:B------:R-:W-:-:S06]  /*18f0*/  USEL UR7, URZ, 0x1, UP0 ;  /* 0x000000013f077887 */ /* 0x000fcc0008000000 */
[----:B------:R-:W-:Y:S01]  /*1900*/  ISETP.NE.AND P0, PT, RZ, UR7, PT ;  /* 0x00000007ff007c0c */ /* 0x000fe2000bf05270 */
[----:B------:R-:W-:-:S12]  /*1910*/  QGMMA.64x96x32.F32.E4M3.E4M3 R24, gdesc[UR12], R24, gsb0 ;  /* 0x016000000c1879f3 */ /* 0x000fd80008000818 */
[----:B------:R-:W-:Y:S05]  /*1920*/  @!P0 BRA `(.L_x_18) ;  /* 0x0000000000c88947 */ /* 0x000fea0003800000 */
[----:B------:R-:W-:Y:S02]  /*1930*/  WARPGROUP.DEPBAR.LE gsb0, 0x0 ;  /* 0x00008000000079c5 */ /* 0x000fe40000010000 */
[----:B------:R-:W-:-:S01]  /*1940*/  FADD R109, RZ, R24 ;  /* 0x00000018ff6d7221 */ /* 0x000fc20000000000 */
[----:B------:R-:W-:Y:S01]  /*1950*/  FADD R108, RZ, R25 ;  /* 0x00000019ff6c7221 */ /* 0x000fe20000000000 */
        /* <DEDUP_REMOVED lines=46> */
[----:B------:R-:W-:-:S06]  /*1c40*/  UMOV UR6, URZ ;  /* 0x0000003f00067c82 */ /* 0x000fcc0008000000 */
.L_x_18:
[----:B------:R-:W-:-:S04]  /*1c50*/  UIADD3 UR12, UR5, 0x1, URZ ;  /* 0x00000001050c7890 */ /* 0x000fc8000fffe03f */
[----:B------:R-:W-:-:S04]  /*1c60*/  UISETP.NE.AND UP0, UPT, UR12, 0x4, UPT ;  /* 0x000000040c00788c */ /* 0x000fc8000bf05270 */
[----:B------:R-:W-:Y:S02]  /*1c70*/  USEL UR8, URZ, 0x1, UP0 ;  /* 0x000000013f087887 */ /* 0x000fe40008000000 */
[----:B------:R-:W-:Y:S02]  /*1c80*/  USEL UR12, UR12, URZ, UP0 ;  /* 0x0000003f0c0c7287 */ /* 0x000fe40008000000 */
[----:B------:R-:W-:-:S06]  /*1c90*/  ULOP3.LUT UR8, UR4, UR8, URZ, 0x3c, !UPT ;  /* 0x0000000804087292 */ /* 0x000fcc000f8e3c3f */
[----:B------:R-:W-:Y:S01]  /*1ca0*/  IMAD.U32 R9, RZ, RZ, UR8 ;  /* 0x00000008ff097e24 */ /* 0x000fe2000f8e00ff */
[----:B------:R-:W-:-:S06]  /*1cb0*/  UMOV UR8, 0x1 ;  /* 0x0000000100087882 */ /* 0x000fcc0000000000 */
.L_x_13:
[----:B------:R-:W-:-:S04]  /*1cc0*/  UISETP.LT.AND UP0, UPT, UR9, 0x1, UPT ;  /* 0x000000010900788c */ /* 0x000fc8000bf01270 */
[----:B------:R-:W-:-:S04]  /*1cd0*/  USEL UR13, UR9, 0x1, UP0 ;  /* 0x00000001090d7887 */ /* 0x000fc80008000000 */
[----:B------:R-:W-:-:S04]  /*1ce0*/  UIADD3 UR13, UR9, -UR13, URZ ;  /* 0x8000000d090d7290 */ /* 0x000fc8000fffe03f */
[----:B------:R-:W-:-:S06]  /*1cf0*/  UISETP.GE.AND UP0, UPT, UR13, 0x1, UPT ;  /* 0x000000010d00788c */ /* 0x000fcc000bf06270 */
[----:B------:R-:W-:-:S13]  /*1d00*/  PLOP3.LUT P0, PT, PT, PT, UP0, 0x80, 0x0 ;  /* 0x000000000000781c */ /* 0x000fda0003f0f008 */
[----:B------:R-:W-:Y:S05]  /*1d10*/  @!P0 BRA `(.L_x_19) ;  /* 0x0000000800448947 */ /* 0x000fea0003800000 */
[----:B01----:R-:W-:Y:S01]  /*1d20*/  IMAD.U32 R6, RZ, RZ, UR13 ;  /* 0x0000000dff067e24 */ /* 0x003fe2000f8e00ff */
[----:B------:R-:W-:Y:S01]  /*1d30*/  UMOV UR13, UR5 ;  /* 0x00000005000d7c82 */ /* 0x000fe20008000000 */
[----:B------:R-:W-:-:S05]  /*1d40*/  ULDC UR14, c[0x0][0x50c] ;  /* 0x00014300000e7ab9 */ /* 0x000fca0000000800 */
.L_x_27:
[----:B------:R-:W-:-:S13]  /*1d50*/  ISETP.NE.AND P1, PT, R110, 0x3, PT ;  /* 0x000000036e00780c */ /* 0x000fda0003f25270 */
[----:B01----:R-:W-:Y:S05]  /*1d60*/  @!P1 BRA `(.L_x_20) ;  /* 0x0000000000049947 */ /* 0x003fea0003800000 */
[----:B------:R-:W-:Y:S01]  /*1d70*/  BPT.TRAP 0x1 ;  /* 0x000000040000795c */ /* 0x000fe20000300000 */
.L_x_20:
[----:B------:R-:W0:Y:S01]  /*1d80*/  S2UR UR15, SR_CgaCtaId ;  /* 0x00000000000f79c3 */ /* 0x000e220000008800 */
[----:B------:R-:W-:Y:S01]  /*1d90*/  UMOV UR10, 0x400 ;  /* 0x00000400000a7882 */ /* 0x000fe20000000000 */
[----:B------:R-:W-:Y:S01]  /*1da0*/  SHF.L.U32 R7, R9, 0x1f, RZ ;  /* 0x0000001f09077819 */ /* 0x000fe200000006ff */
[----:B0-----:R-:W-:-:S04]  /*1db0*/  ULEA UR10, UR15, UR10, 0x18 ;  /* 0x0000000a0f0a7291 */ /* 0x001fc8000f8ec03f */
[----:B------:R-:W-:-:S09]  /*1dc0*/  ULEA UR15, UR12, UR10, 0x3 ;  /* 0x0000000a0c0f7291 */ /* 0x000fd2000f8e183f */
[----:B------:R0:W1:Y:S01]  /*1dd0*/  SYNCS.PHASECHK.TRANS64.TRYWAIT P0, [UR15], R7 ;  /* 0x00000007ff0075a7 */ /* 0x000062000800014f */
[----:B------:R-:W-:Y:S05]  /*1de0*/  @!P1 BRA `(.L_x_21) ;  /* 0x0000000000049947 */ /* 0x000fea0003800000 */
[----:B------:R-:W-:Y:S01]  /*1df0*/  BPT.TRAP 0x1 ;  /* 0x000000040000795c */ /* 0x000fe20000300000 */
.L_x_21:
[----:B-1----:R-:W-:Y:S05]  /*1e00*/  @P0 BRA `(.L_x_22) ;  /* 0x0000000000080947 */ /* 0x002fea0003800000 */
[----:B------:R-:W1:Y:S02]  /*1e10*/  SYNCS.PHASECHK.TRANS64.TRYWAIT P0, [UR15], R7 ;  /* 0x00000007ff0075a7 */ /* 0x000e64000800014f */
[----:B-1----:R-:W-:Y:S05]  /*1e20*/  @!P0 BRA `(.L_x_23) ;  /* 0x0000006000a88947 */ /* 0x002fea0003800000 */
.L_x_22:
[----:B------:R-:W-:Y:S01]  /*1e30*/  UIADD3 UR15, UR10, 0x20100, URZ ;  /* 0x000201000a0f7890 */ /* 0x000fe2000fffe03f */
[----:B------:R-:W-:Y:S01]  /*1e40*/  WARPGROUP.ARRIVE ;  /* 0x00000000000079c5 */ /* 0x000fe20000000000 */
[----:B------:R-:W-:Y:S02]  /*1e50*/  UISETP.NE.AND UP0, UPT, UR7, URZ, UPT ;  /* 0x0000003f0700728c */ /* 0x000fe4000bf05270 */
[----:B------:R-:W-:Y:S02]  /*1e60*/  USHF.R.U32.HI UR15, URZ, 0x4, UR15 ;  /* 0x000000043f0f7899 */ /* 0x000fe4000801160f */
[----:B------:R-:W-:Y:S02]  /*1e70*/  USEL UR8, UR8, URZ, !UP0 ;  /* 0x0000003f08087287 */ /* 0x000fe4000c000000 */
[----:B------:R-:W-:Y:S02]  /*1e80*/  ULOP3.LUT UR15, UR15, 0x3fff, URZ, 0xc0, !UPT ;  /* 0x00003fff0f0f7892 */ /* 0x000fe4000f8ec03f */
[----:B------:R-:W-:-:S02]  /*1e90*/  UISETP.NE.U32.AND UP0, UPT, UR8, URZ, UPT ;  /* 0x0000003f0800728c */ /* 0x000fc4000bf05070 */
[----:B------:R-:W-:Y:S02]  /*1ea0*/  ULOP3.LUT UR7, UR11, 0x10000, URZ, 0xfc, !UPT ;  /* 0x000100000b077892 */ /* 0x000fe4000f8efc3f */
[----:B------:R-:W-:Y:S02]  /*1eb0*/  ULOP3.LUT UR8, UR15, 0x10000, URZ, 0xfc, !UPT ;  /* 0x000100000f087892 */ /* 0x000fe4000f8efc3f */
[----:B------:R-:W-:Y:S02]  /*1ec0*/  ULEA UR7, UR12, UR7, 0xb ;  /* 0x000000070c077291 */ /* 0x000fe4000f8e583f */
[----:B------:R-:W-:Y:S01]  /*1ed0*/  UIMAD UR8, UR12, 0x600, UR8 ;  /* 0x000006000c0878a4 */ /* 0x000fe2000f8e0208 */
[----:B------:R-:W-:Y:S01]  /*1ee0*/  UMOV UR17, 0x40000040 ;  /* 0x4000004000117882 */ /* 0x000fe20000000000 */
[----:B------:R-:W-:Y:S01]  /*1ef0*/  UMOV UR19, 0x40000040 ;  /* 0x4000004000137882 */ /* 0x000fe20000000000 */
[----:B------:R-:W-:Y:S02]  /*1f00*/  UIADD3 UR6, UR6, 0x8, URZ ;  /* 0x0000000806067890 */ /* 0x000fe4000fffe03f */
[----:B------:R-:W-:-:S02]  /*1f10*/  UMOV UR16, UR7 ;  /* 0x0000000700107c82 */ /* 0x000fc40008000000 */
[----:B------:R-:W-:Y:S02]  /*1f20*/  UMOV UR18, UR8 ;  /* 0x0000000800127c82 */ /* 0x000fe40008000000 */
[----:B------:R-:W-:Y:S01]  /*1f30*/  QGMMA.64x96x32.F32.E4M3.E4M3 R24, gdesc[UR16], R24, UP0 ;  /* 0x01600000101879f3 */ /* 0x000fe2000bf00818 */
[----:B------:R-:W-:Y:S02]  /*1f40*/  UIADD3 UR16, UR7, 0x2, URZ ;  /* 0x0000000207107890 */ /* 0x000fe4000fffe03f */
[----:B------:R-:W-:Y:S01]  /*1f50*/  UIADD3 UR18, UR8, 0x2, URZ ;  /* 0x0000000208127890 */ /* 0x000fe2000fffe03f */
[----:B------:R-:W-:Y:S01]  /*1f60*/  UMOV UR17, 0x40000040 ;  /* 0x4000004000117882 */ /* 0x000fe20000000000 */
[----:B------:R-:W-:Y:S01]  /*1f70*/  UMOV UR19, 0x40000040 ;  /* 0x4000004000137882 */ /* 0x000fe20000000000 */
[----:B------:R-:W-:-:S06]  /*1f80*/  UISETP.NE.AND UP0, UPT, UR6, UR14, UPT ;  /* 0x0000000e0600728c */ /* 0x000fcc000bf05270 */
        /* <DEDUP_REMOVED lines=29> */
[----:B------:R-:W-:Y:S01]  /*2160*/  UMOV UR19, 0x40000040 ;  /* 0x4000004000137882 */ /* 0x000fe20000000000 */
[----:B------:R-:W-:-:S06]  /*2170*/  USEL UR7, URZ, 0x1, UP0 ;  /* 0x000000013f077887 */ /* 0x000fcc0008000000 */
[----:B------:R-:W-:Y:S01]  /*2180*/  ISETP.NE.AND P0, PT, RZ, UR7, PT ;  /* 0x00000007ff007c0c */ /* 0x000fe2000bf05270 */
[----:B------:R-:W-:Y:S03]  /*2190*/  QGMMA.64x96x32.F32.E4M3.E4M3 R24, gdesc[UR16], R24, gsb0 ;  /* 0x01600000101879f3 */ /* 0x000fe60008000818 */
[----:B------:R-:W-:-:S09]  /*21a0*/  WARPGROUP.DEPBAR.LE gsb0, 0x1 ;  /* 0x00008000000079c5 */ /* 0x000fd20000010100 */
[----:B------:R-:W-:Y:S05]  /*21b0*/  @!P0 BRA `(.L_x_24) ;  /* 0x0000000000c88947 */ /* 0x000fea0003800000 */
[----:B------:R-:W-:Y:S02]  /*21c0*/  WARPGROUP.DEPBAR.LE gsb0, 0x0 ;  /* 0x00008000000079c5 */ /* 0x000fe40000010000 */
[----:B------:R-:W-:-:S01]  /*21d0*/  FADD R109, R24, R109 ;  /* 0x0000006d186d7221 */ /* 0x000fc20000000000 */
[----:B------:R-:W-:Y:S01]  /*21e0*/  FADD R108, R25, R108 ;  /* 0x0000006c196c7221 */ /* 0x000fe20000000000 */
        /* <DEDUP_REMOVED lines=46> */
[----:B------:R-:W-:-:S06]  /*24d0*/  UMOV UR6, URZ ;  /* 0x0000003f00067c82 */ /* 0x000fcc0008000000 */
.L_x_24:
[----:B------:R-:W-:Y:S05]  /*24e0*/  @!P1 BRA `(.L_x_25) ;  /* 0x0000000000049947 */ /* 0x000fea0003800000 */
[----:B------:R-:W-:Y:S01]  /*24f0*/  BPT.TRAP 0x1 ;  /* 0x000000040000795c */ /* 0x000fe20000300000 */
.L_x_25:
[----:B------:R-:W-:Y:S01]  /*2500*/  ULEA UR8, UR13, UR10, 0x3 ;  /* 0x0000000a0d087291 */ /* 0x000fe2000f8e183f */
[----:B------:R-:W-:-:S03]  /*2510*/  ISETP.GT.U32.AND P0, PT, R4, 0x1, PT ;  /* 0x000000010400780c */ /* 0x000fc60003f04070 */
[----:B------:R-:W-:-:S04]  /*2520*/  UIADD3 UR8, UR8, 0x20, URZ ;  /* 0x0000002008087890 */ /* 0x000fc8000fffe03f */
[----:B------:R-:W-:-:S09]  /*2530*/  UPRMT UR8, URZ, 0x654, UR8 ;  /* 0x000006543f087896 */ /* 0x000fd20008000008 */
[----:B------:R-:W-:Y:S01]  /*2540*/  SYNCS.ARRIVE.TRANS64.RED.A1T0 RZ, [UR8], RZ ;  /* 0x000000ffffff79a7 */ /* 0x000fe20008100408 */
[----:B------:R-:W-:Y:S05]  /*2550*/  @P0 BRA `(.L_x_26) ;  /* 0x0000000000040947 */ /* 0x000fea0003800000 */
[----:B------:R-:W-:Y:S01]  /*2560*/  BPT.TRAP 0x1 ;  /* 0x000000040000795c */ /* 0x000fe20000300000 */
.L_x_26:
[----:B------:R-:W-:Y:S01]  /*2570*/  UIADD3 UR12, UR12, 0x1, URZ ;  /* 0x000000010c0c7890 */ /* 0x000fe2000fffe03f */
[C---:B------:R-:W-:Y:S01]  /*2580*/  ISETP.GT.AND P0, PT, R6.reuse, 0x1, PT ;  /* 0x000000010600780c */ /* 0x040fe20003f04270 */
[----:B------:R-:W-:Y:S01]  /*2590*/  UIADD3 UR13, UR13, 0x1, URZ ;  /* 0x000000010d0d7890 */ /* 0x000fe2000fffe03f */
[----:B------:R-:W-:Y:S01]  /*25a0*/  VIADD R6, R6, 0xffffffff ;  /* 0xffffffff06067836 */ /* 0x000fe20000000000 */
[----:B------:R-:W-:Y:S02]  /*25b0*/  UISETP.NE.AND UP0, UPT, UR12, 0x4, UPT ;  /* 0x000000040c00788c */ /* 0x000fe4000bf05270 */
[----:B------:R-:W-:Y:S02]  /*25c0*/  UISETP.NE.AND UP1, UPT, UR13, 0x4, UPT ;  /* 0x000000040d00788c */ /* 0x000fe4000bf25270 */
[----:B------:R-:W-:Y:S02]  /*25d0*/  USEL UR8, URZ, 0x1, UP0 ;  /* 0x000000013f087887 */ /* 0x000fe40008000000 */
[----:B------:R-:W-:-:S02]  /*25e0*/  USEL UR12, UR12, URZ, UP0 ;  /* 0x0000003f0c0c7287 */ /* 0x000fc40008000000 */
[----:B------:R-:W-:Y:S02]  /*25f0*/  USEL UR13, UR13, URZ, UP1 ;  /* 0x0000003f0d0d7287 */ /* 0x000fe40008800000 */
[----:B------:R-:W-:Y:S01]  /*2600*/  LOP3.LUT R9, R9, UR8, RZ, 0x3c, !PT ;  /* 0x0000000809097c12 */ /* 0x000fe2000f8e3cff */
[----:B------:R-:W-:Y:S01]  /*2610*/  UMOV UR8, 0x1 ;  /* 0x0000000100087882 */ /* 0x000fe20000000000 */
[----:B------:R-:W-:Y:S08]  /*2620*/  @P0 BRA `(.L_x_27) ;  /* 0xfffffff400c80947 */ /* 0x000ff0000383ffff */
.L_x_19:
[----:B------:R-:W-:Y:S01]  /*2630*/  UISETP.NE.AND UP0, UPT, UR6, URZ, UPT ;  /* 0x0000003f0600728c */ /* 0x000fe2000bf05270 */
[----:B01----:R-:W0:Y:S03]  /*2640*/  LDC R6, c[0x0][0x28c] ;  /* 0x0000a300ff067b82 */ /* 0x003e260000000800 */
[----:B------:R-:W-:-:S06]  /*2650*/  USEL UR6, URZ, 0x1, !UP0 ;  /* 0x000000013f067887 */ /* 0x000fcc000c000000 */
[----:B------:R-:W-:Y:S02]  /*2660*/  ISETP.NE.AND P0, PT, RZ, UR6, PT ;  /* 0x00000006ff007c0c */ /* 0x000fe4000bf05270 */
[----:B0-----:R-:W-:-:S11]  /*2670*/  ISETP.GE.AND P1, PT, R6, 0x1, PT ;  /* 0x000000010600780c */ /* 0x001fd60003f26270 */
[----:B------:R-:W-:Y:S05]  /*2680*/  @!P0 BRA `(.L_x_28) ;  /* 0x0000000000c48947 */ /* 0x000fea0003800000 */
[----:B------:R-:W-:Y:S02]  /*2690*/  WARPGROUP.DEPBAR.LE gsb0, 0x0 ;  /* 0x00008000000079c5 */ /* 0x000fe40000010000 */
[----:B------:R-:W-:Y:S01]  /*26a0*/  FADD R109, R24, R109 ;  /* 0x0000006d186d7221 */ /* 0x000fe20000000000 */
        /* <DEDUP_REMOVED lines=46> */
[----:B------:R-:W-:-:S07]  /*2990*/  FADD R12, R12, R71 ;  /* 0x000000470c0c7221 */ /* 0x000fce0000000000 */
.L_x_28:
[----:B------:R-:W-:Y:S02]  /*29a0*/  WARPGROUP.DEPBAR.LE gsb0, 0x0 ;  /* 0x00008000000079c5 */ /* 0x000fe40000010000 */
[----:B------:R-:W-:Y:S05]  /*29b0*/  @!P1 BRA `(.L_x_29) ;  /* 0x0000000000389947 */ /* 0x000fea0003800000 */
[----:B------:R-:W-:-:S13]  /*29c0*/  ISETP.NE.AND P0, PT, R110, 0x3, PT ;  /* 0x000000036e00780c */ /* 0x000fda0003f05270 */
[----:B------:R-:W-:Y:S05]  /*29d0*/  @!P0 BRA `(.L_x_30) ;  /* 0x0000000000048947 */ /* 0x000fea0003800000 */
[----:B------:R-:W-:Y:S01]  /*29e0*/  BPT.TRAP 0x1 ;  /* 0x000000040000795c */ /* 0x000fe20000300000 */
.L_x_30:
[----:B------:R-:W-:Y:S01]  /*29f0*/  UISETP.LT.AND UP0, UPT, UR9, 0x1, UPT ;  /* 0x000000010900788c */ /* 0x000fe2000bf01270 */
[----:B------:R-:W-:-:S03]  /*2a00*/  ISETP.GT.U32.AND P0, PT, R4, 0x1, PT ;  /* 0x000000010400780c */ /* 0x000fc60003f04070 */
[----:B------:R-:W-:-:S04]  /*2a10*/  USEL UR6, UR9, 0x1, UP0 ;  /* 0x0000000109067887 */ /* 0x000fc80008000000 */
[----:B------:R-:W-:-:S04]  /*2a20*/  UIADD3 UR6, UR5, UR9, -UR6 ;  /* 0x0000000905067290 */ /* 0x000fc8000fffe806 */
[----:B------:R-:W-:-:S04]  /*2a30*/  USHF.L.U32 UR6, UR6, 0x3, URZ ;  /* 0x0000000306067899 */ /* 0x000fc8000800063f */
[----:B------:R-:W-:-:S04]  /*2a40*/  ULOP3.LUT UR6, UR6, 0x18, URZ, 0xc0, !UPT ;  /* 0x0000001806067892 */ /* 0x000fc8000f8ec03f */
[----:B------:R-:W-:-:S04]  /*2a50*/  UIADD3 UR6, UR10, 0x20, UR6 ;  /* 0x000000200a067890 */ /* 0x000fc8000fffe006 */
[----:B------:R-:W-:-:S09]  /*2a60*/  UPRMT UR6, URZ, 0x654, UR6 ;  /* 0x000006543f067896 */ /* 0x000fd20008000006 */
[----:B------:R-:W-:Y:S01]  /*2a70*/  SYNCS.ARRIVE.TRANS64.RED.A1T0 RZ, [UR6], RZ ;  /* 0x000000ffffff79a7 */ /* 0x000fe20008100406 */
[----:B------:R-:W-:Y:S05]  /*2a80*/  @P0 BRA `(.L_x_29) ;  /* 0x0000000000040947 */ /* 0x000fea0003800000 */
[----:B------:R-:W-:Y:S01]  /*2a90*/  BPT.TRAP 0x1 ;  /* 0x000000040000795c */ /* 0x000fe20000300000 */
.L_x_29:
[----:B------:R-:W0:Y:S01]  /*2aa0*/  LDC R24, c[0x0][0x288] ;  /* 0x0000a200ff187b82 */ /* 0x000e220000000800 */
[--C-:B------:R-:W-:Y:S01]  /*2ab0*/  SHF.R.U32.HI R6, RZ, 0x2, R0.reuse ;  /* 0x00000002ff067819 */ /* 0x100fe20000011600 */
[----:B------:R-:W-:Y:S01]  /*2ac0*/  IMAD R103, R103, 0x60, RZ ;  /* 0x0000006067677824 */ /* 0x000fe200078e02ff */
[----:B------:R-:W-:Y:S01]  /*2ad0*/  LOP3.LUT R8, R0, 0x60, RZ, 0xc0, !PT ;  /* 0x0000006000087812 */ /* 0x000fe200078ec0ff */
[----:B------:R-:W-:Y:S01]  /*2ae0*/  ULDC UR6, c[0x0][0x284] ;  /* 0x0000a10000067ab9 */ /* 0x000fe20000000800 */
[----:B------:R-:W-:Y:S01]  /*2af0*/  SHF.R.U32.HI R9, RZ, 0x7, R0 ;  /* 0x00000007ff097819 */ /* 0x000fe20000011600 */
[----:B------:R-:W-:Y:S01]  /*2b00*/  IMAD.WIDE R30, R102, 0x80, RZ ;  /* 0x00000080661e7825 */ /* 0x000fe200078e02ff */
[----:B------:R-:W-:Y:S02]  /*2b10*/  LOP3.LUT R7, R6, 0x7, RZ, 0xc0, !PT ;  /* 0x0000000706077812 */ /* 0x000fe400078ec0ff */
[----:B------:R-:W-:Y:S01]  /*2b20*/  SHF.R.U32.HI R8, RZ, 0x1, R8 ;  /* 0x00000001ff087819 */ /* 0x000fe20000011608 */
[----:B------:R-:W-:Y:S01]  /*2b30*/  IMAD.MOV.U32 R28, RZ, RZ, -0x1 ;  /* 0xffffffffff1c7424 */ /* 0x000fe200078e00ff */
[----:B------:R-:W-:-:S02]  /*2b40*/  LOP3.LUT R6, R9, 0x1, RZ, 0xc0, !PT ;  /* 0x0000000109067812 */ /* 0x000fc400078ec0ff */
[----:B------:R-:W-:Y:S02]  /*2b50*/  IADD3 R25, RZ, -R8, -R7 ;  /* 0x80000008ff197210 */ /* 0x000fe40007ffe807 */
[----:B------:R-:W-:Y:S01]  /*2b60*/  LOP3.LUT R9, R0, 0x3, RZ, 0xc0, !PT ;  /* 0x0000000300097812 */ /* 0x000fe200078ec0ff */
[C---:B------:R-:W-:Y:S02]  /*2b70*/  IMAD.SHL.U32 R26, R6.reuse, 0x40, RZ ;  /* 0x00000040061a7824 */ /* 0x040fe400078e00ff */
[----:B------:R-:W-:Y:S02]  /*2b80*/  IMAD R25, R6, -0x40, R25 ;  /* 0xffffffc006197824 */ /* 0x000fe400078e0219 */
[----:B------:R-:W-:Y:S01]  /*2b90*/  IMAD.SHL.U32 R6, R102, 0x80, RZ ;  /* 0x0000008066067824 */ /* 0x000fe200078e00ff */
[----:B------:R-:W-:Y:S02]  /*2ba0*/  LOP3.LUT R7, R26, 0x40, R7, 0xe2, !PT ;  /* 0x000000401a077812 */ /* 0x000fe400078ee207 */
[----:B0-----:R-:W-:Y:S01]  /*2bb0*/  ISETP.GE.AND P0, PT, R103, R24, PT ;  /* 0x000000186700720c */ /* 0x001fe20003f06270 */
[----:B------:R-:W-:Y:S01]  /*2bc0*/  IMAD R26, R9, -0x2, R24 ;  /* 0xfffffffe091a7824 */ /* 0x000fe200078e0218 */
[----:B------:R-:W-:Y:S01]  /*2bd0*/  IADD3 R34, -R6, UR6, R25 ;  /* 0x0000000606227c10 */ /* 0x000fe2000fffe119 */
[----:B------:R-:W-:Y:S01]  /*2be0*/  IMAD.SHL.U32 R24, R0, 0x2, RZ ;  /* 0x0000000200187824 */ /* 0x000fe200078e00ff */
[----:B------:R-:W-:Y:S01]  /*2bf0*/  ISETP.GE.OR P0, PT, R6, UR6, P0 ;  /* 0x0000000606007c0c */ /* 0x000fe20008706670 */
[----:B------:R-:W-:Y:S01]  /*2c00*/  IMAD.IADD R29, R26, 0x1, -R103 ;  /* 0x000000011a1d7824 */ /* 0x000fe200078e0a67 */
[----:B------:R-:W-:-:S02]  /*2c10*/  LOP3.LUT R35, R30, R7, R8, 0xfe, !PT ;  /* 0x000000071e237212 */ /* 0x000fc400078efe08 */
[----:B------:R-:W-:-:S09]  /*2c20*/  LOP3.LUT R24, R103, 0x6, R24, 0xf8, !PT ;  /* 0x0000000667187812 */ /* 0x000fd200078ef818 */
[----:B------:R-:W-:Y:S05]  /*2c30*/  @P0 BRA `(.L_x_31) ;  /* 0x0000003400800947 */ /* 0x000fea0003800000 */
[----:B------:R-:W0:Y:S01]  /*2c40*/  LDC.64 R32, c[0x0][0x5c8] ;  /* 0x00017200ff207b82 */ /* 0x000e220000000a00 */
[----:B------:R-:W-:Y:S01]  /*2c50*/  SHF.R.S32.HI R26, RZ, 0x1f, R97 ;  /* 0x0000001fff1a7819 */ /* 0x000fe20000011461 */
[----:B------:R-:W-:Y:S01]  /*2c60*/  ULDC.64 UR6, c[0x0][0x5d0] ;  /* 0x0001740000067ab9 */ /* 0x000fe20000000a00 */
[----:B------:R-:W-:Y:S01]  /*2c70*/  SHF.R.S32.HI R25, RZ, 0x1f, R24 ;  /* 0x0000001fff197819 */ /* 0x000fe20000011418 */
[----:B------:R-:W-:Y:S02]  /*2c80*/  BSSY B0, `(.L_x_31) ;  /* 0x000035b000007945 */ /* 0x000fe40003800000 */
[----:B------:R-:W-:-:S04]  /*2c90*/  IMAD R6, R26, UR6, RZ ;  /* 0x000000061a067c24 */ /* 0x000fc8000f8e02ff */
[C---:B------:R-:W-:Y:S02]  /*2ca0*/  IMAD R9, R97.reuse, UR7, R6 ;  /* 0x0000000761097c24 */ /* 0x040fe4000f8e0206 */
[----:B------:R-:W-:Y:S01]  /*2cb0*/  IMAD.WIDE.U32 R6, R97, UR6, R24 ;  /* 0x0000000661067c25 */ /* 0x000fe2000f8e0018 */
[----:B------:R-:W-:-:S03]  /*2cc0*/  ULDC.64 UR6, c[0x0][0x5c0] ;  /* 0x0001700000067ab9 */ /* 0x000fc60000000a00 */
[----:B------:R-:W-:Y:S02]  /*2cd0*/  IMAD.IADD R7, R7, 0x1, R9 ;  /* 0x0000000107077824 */ /* 0x000fe400078e0209 */
[----:B0-----:R-:W-:-:S04]  /*2ce0*/  IMAD R8, R31, R32, RZ ;  /* 0x000000201f087224 */ /* 0x001fc800078e02ff */
[C---:B------:R-:W-:Y:S02]  /*2cf0*/  IMAD R27, R35.reuse, R33, R8 ;  /* 0x00000021231b7224 */ /* 0x040fe400078e0208 */
[----:B------:R-:W-:-:S04]  /*2d00*/  IMAD.WIDE.U32 R8, R35, R32, R6 ;  /* 0x0000002023087225 */ /* 0x000fc800078e0006 */
[----:B------:R-:W-:Y:S01]  /*2d10*/  IMAD.IADD R9, R9, 0x1, R27 ;  /* 0x0000000109097824 */ /* 0x000fe200078e021b */
[----:B------:R-:W-:Y:S02]  /*2d20*/  LEA R6, P0, R32, R8, 0x3 ;  /* 0x0000000820067211 */ /* 0x000fe400078018ff */
[----:B------:R-:W-:Y:S02]  /*2d30*/  IADD3 R8, P1, R8, UR6, RZ ;  /* 0x0000000608087c10 */ /* 0x000fe4000ff3e0ff */
[----:B------:R-:W-:Y:S02]  /*2d40*/  LEA.HI.X R7, R32, R9, R33, 0x3, P0 ;  /* 0x0000000920077211 */ /* 0x000fe400000f1c21 */
[----:B----45:R-:W-:Y:S02]  /*2d50*/  FSETP.NEU.AND P0, PT, R10, RZ, PT ;  /* 0x000000ff0a00720b */ /* 0x030fe40003f0d000 */
[----:B------:R-:W-:Y:S02]  /*2d60*/  IADD3 R6, P3, R6, UR6, RZ ;  /* 0x0000000606067c10 */ /* 0x000fe4000ff7e0ff */
[----:B------:R-:W-:-:S02]  /*2d70*/  IADD3.X R9, R9, UR7, RZ, P1, !PT ;  /* 0x0000000709097c10 */ /* 0x000fc40008ffe4ff */
[----:B------:R-:W-:-:S07]  /*2d80*/  IADD3.X R7, R7, UR7, RZ, P3, !PT ;  /* 0x0000000707077c10 */ /* 0x000fce0009ffe4ff */
[----:B------:R-:W-:Y:S05]  /*2d90*/  @!P0 BRA `(.L_x_32) ;  /* 0x00000028001c8947 */ /* 0x000fea0003800000 */
[----:B------:R-:W-:Y:S01]  /*2da0*/  ULDC.64 UR6, c[0x0][0x5b8] ;  /* 0x00016e0000067ab9 */ /* 0x000fe20000000a00 */
[----:B------:R-:W-:Y:S01]  /*2db0*/  ISETP.GE.AND P0, PT, R34, 0x1, PT ;  /* 0x000000012200780c */ /* 0x000fe20003f06270 */
[----:B------:R-:W-:Y:S01]  /*2dc0*/  IMAD R32, R26, UR6, RZ ;  /* 0x000000061a207c24 */ /* 0x000fe2000f8e02ff */
[----:B------:R-:W-:Y:S01]  /*2dd0*/  ULDC.64 UR10, c[0x0][0x5a8] ;  /* 0x00016a00000a7ab9 */ /* 0x000fe20000000a00 */
[----:B------:R-:W-:Y:S01]  /*2de0*/  IMAD.WIDE.U32 R26, R97, UR6, R24 ;  /* 0x00000006611a7c25 */ /* 0x000fe2000f8e0018 */
[----:B------:R-:W-:Y:S01]  /*2df0*/  ISETP.LT.OR P4, PT, R29, 0x1, !P0 ;  /* 0x000000011d00780c */ /* 0x000fe20004781670 */
[----:B------:R-:W-:Y:S02]  /*2e00*/  BSSY B1, `(.L_x_33) ;  /* 0x000000c000017945 */ /* 0x000fe40003800000 */
[----:B------:R-:W-:Y:S01]  /*2e10*/  IMAD R97, R97, UR7, R32 ;  /* 0x0000000761617c24 */ /* 0x000fe2000f8e0220 */
[----:B------:R-:W-:Y:S02]  /*2e20*/  ULDC.64 UR6, c[0x0][0x5b0] ;  /* 0x00016c0000067ab9 */ /* 0x000fe40000000a00 */
[----:B------:R-:W-:-:S02]  /*2e30*/  IMAD R32, R31, UR6, RZ ;  /* 0x000000061f207c24 */ /* 0x000fc4000f8e02ff */
[----:B------:R-:W-:Y:S02]  /*2e40*/  IMAD.IADD R27, R27, 0x1, R97 ;  /* 0x000000011b1b7824 */ /* 0x000fe400078e0261 */
[C-C-:B------:R-:W-:Y:S01]  /*2e50*/  IMAD R33, R35.reuse, UR7, R32.reuse ;  /* 0x0000000723217c24 */ /* 0x140fe2000f8e0220 */
[----:B------:R-:W-:Y:S01]  /*2e60*/  PRMT R32, RZ, 0x7610, R32 ;  /* 0x00007610ff207816 */ /* 0x000fe20000000020 */
[----:B------:R-:W-:-:S03]  /*2e70*/  IMAD.WIDE.U32 R24, R35, UR6, R26 ;  /* 0x0000000623187c25 */ /* 0x000fc6000f8e001a */
[----:B------:R-:W-:-:S04]  /*2e80*/  IADD3 R24, P1, R24, UR10, RZ ;  /* 0x0000000a18187c10 */ /* 0x000fc8000ff3e0ff */
[----:B------:R-:W-:Y:S01]  /*2e90*/  IADD3.X R25, R25, UR11, R33, P1, !PT ;  /* 0x0000000b19197c10 */ /* 0x000fe20008ffe421 */
[----:B------:R-:W-:Y:S08]  /*2ea0*/  @P4 BRA `(.L_x_34) ;  /* 0x0000000000044947 */ /* 0x000ff00003800000 */
[----:B------:R0:W5:Y:S02]  /*2eb0*/  LDG.E.U8 R32, desc[UR20][R24.64] ;  /* 0x0000001418207981 */ /* 0x000164000c1e1100 */
.L_x_34:
[----:B------:R-:W-:Y:S05]  /*2ec0*/  BSYNC B1 ;  /* 0x0000000000017941 */ /* 0x000fea0003800000 */
.L_x_33:
[----:B-----5:R-:W-:Y:S01]  /*2ed0*/  LOP3.LUT R32, R32, 0xff, RZ, 0xc0, !PT ;  /* 0x000000ff20207812 */ /* 0x020fe200078ec0ff */
[----:B------:R-:W-:Y:S01]  /*2ee0*/  BSSY B1, `(.L_x_35) ;  /* 0x000000b000017945 */ /* 0x000fe20003800000 */
[----:B------:R-:W-:Y:S02]  /*2ef0*/  ISETP.LT.OR P3, PT, R29, 0x2, !P0 ;  /* 0x000000021d00780c */ /* 0x000fe40004761670 */
[----:B------:R-:W-:-:S05]  /*2f00*/  F2FP.F16.E4M3.UNPACK_B R32, R32 ;  /* 0x00000020ff20723e */ /* 0x000fca00020006ff */
[----:B------:R-:W-:-:S05]  /*2f10*/  HADD2.F32 R33, -RZ, R32.H0_H0 ;  /* 0x20000020ff217230 */ /* 0x000fca0000004100 */
[----:B------:R-:W-:-:S04]  /*2f20*/  FMUL R32, R33, R10 ;  /* 0x0000000a21207220 */ /* 0x000fc80000400000 */
[----:B--2---:R-:W-:-:S05]  /*2f30*/  FFMA R32, R109, R5, R32 ;  /* 0x000000056d207223 */ /* 0x004fca0000000020 */
[----:B------:R-:W-:Y:S02]  /*2f40*/  F2FP.SATFINITE.E4M3.F32.PACK_AB_MERGE_C R33, RZ, R32, RZ ;  /* 0x00000020ff21723e */ /* 0x000fe400048070ff */
[----:B------:R-:W-:-:S03]  /*2f50*/  PRMT R32, RZ, 0x7610, R32 ;  /* 0x00007610ff207816 */ /* 0x000fc60000000020 */
[----:B------:R1:W-:Y:S01]  /*2f60*/  @!P4 STG.E.U8 desc[UR20][R8.64], R33 ;  /* 0x000000210800c986 */ /* 0x0003e2000c101114 */
[----:B------:R-:W-:Y:S05]  /*2f70*/  @P3 BRA `(.L_x_36) ;  /* 0x0000000000043947 */ /* 0x000fea0003800000 */
[----:B------:R2:W5:Y:S02]  /*2f80*/  LDG.E.U8 R32, desc[UR20][R24.64+0x1] ;  /* 0x0000011418207981 */ /* 0x000564000c1e1100 */
.L_x_36:
[----:B------:R-:W-:Y:S05]  /*2f90*/  BSYNC B1 ;  /* 0x0000000000017941 */ /* 0x000fea0003800000 */
.L_x_35:
[----:B-----5:R-:W-:Y:S01]  /*2fa0*/  LOP3.LUT R32, R32, 0xff, RZ, 0xc0, !PT ;  /* 0x000000ff20207812 */ /* 0x020fe200078ec0ff */
[----:B------:R-:W-:Y:S01]  /*2fb0*/  BSSY B1, `(.L_x_37) ;  /* 0x0000013000017945 */ /* 0x000fe20003800000 */
[----:B------:R-:W-:Y:S02]  /*2fc0*/  IADD3 R35, P1, R35, 0x8, RZ ;  /* 0x0000000823237810 */ /* 0x000fe40007f3e0ff */
[----:B------:R-:W-:-:S03]  /*2fd0*/  F2FP.F16.E4M3.UNPACK_B R32, R32 ;  /* 0x00000020ff20723e */ /* 0x000fc600020006ff */
[----:B------:R-:W-:Y:S01]  /*2fe0*/  IMAD.X R30, RZ, RZ, R31, P1 ;  /* 0x000000ffff1e7224 */ /* 0x000fe200008e061f */
[----:B------:R-:W-:Y:S01]  /*2ff0*/  ISETP.GE.AND P1, PT, R34, 0x9, PT ;  /* 0x000000092200780c */ /* 0x000fe20003f26270 */
[----:B-1----:R-:W-:Y:S02]  /*3000*/  HADD2.F32 R33, -RZ, R32.H0_H0 ;  /* 0x20000020ff217230 */ /* 0x002fe40000004100 */
[----:B------:R-:W-:Y:S01]  /*3010*/  IMAD R30, R30, UR6, RZ ;  /* 0x000000061e1e7c24 */ /* 0x000fe2000f8e02ff */
[----:B------:R-:W-:Y:S01]  /*3020*/  ISETP.LT.OR P5, PT, R29, 0x1, !P1 ;  /* 0x000000011d00780c */ /* 0x000fe20004fa1670 */
[----:B------:R-:W-:-:S04]  /*3030*/  IMAD.WIDE.U32 R26, R35, UR6, R26 ;  /* 0x00000006231a7c25 */ /* 0x000fc8000f8e001a */
[----:B------:R-:W-:Y:S01]  /*3040*/  FMUL R33, R33, R10 ;  /* 0x0000000a21217220 */ /* 0x000fe20000400000 */
[----:B------:R-:W-:-:S03]  /*3050*/  IMAD R35, R35, UR7, R30 ;  /* 0x0000000723237c24 */ /* 0x000fc6000f8e021e */
[----:B------:R-:W-:Y:S01]  /*3060*/  FFMA R33, R108, R5, R33 ;  /* 0x000000056c217223 */ /* 0x000fe20000000021 */
[----:B------:R-:W-:Y:S02]  /*3070*/  IADD3 R26, P4, R26, UR10, RZ ;  /* 0x0000000a1a1a7c10 */ /* 0x000fe4000ff9e0ff */
[----:B------:R-:W-:Y:S02]  /*3080*/  PRMT R30, RZ, 0x7610, R30 ;  /* 0x00007610ff1e7816 */ /* 0x000fe4000000001e */
[----:B------:R-:W-:Y:S02]  /*3090*/  F2FP.SATFINITE.E4M3.F32.PACK_AB_MERGE_C R33, RZ, R33, RZ ;  /* 0x00000021ff21723e */ /* 0x000fe400048070ff */
[----:B------:R-:W-:-:S03]  /*30a0*/  IADD3.X R27, R27, UR11, R35, P4, !PT ;  /* 0x0000000b1b1b7c10 */ /* 0x000fc6000a7fe423 */
[----:B------:R1:W-:Y:S01]  /*30b0*/  @!P3 STG.E.U8 desc[UR20][R8.64+0x1], R33 ;  /* 0x000001210800b986 */ /* 0x0003e2000c101114 */
[----:B------:R-:W-:Y:S05]  /*30c0*/  @P5 BRA `(.L_x_38) ;  /* 0x0000000000045947 */ /* 0x000fea0003800000 */
[----:B------:R3:W5:Y:S02]  /*30d0*/  LDG.E.U8 R30, desc[UR20][R26.64] ;  /* 0x000000141a1e7981 */ /* 0x000764000c1e1100 */
.L_x_38:
[----:B------:R-:W-:Y:S05]  /*30e0*/  BSYNC B1 ;  /* 0x0000000000017941 */ /* 0x000fea0003800000 */
.L_x_37:
[----:B-----5:R-:W-:Y:S01]  /*30f0*/  LOP3.LUT R30, R30, 0xff, RZ, 0xc0, !PT ;  /* 0x000000ff1e1e7812 */ /* 0x020fe200078ec0ff */
[----:B------:R-:W-:Y:S01]  /*3100*/  BSSY B1, `(.L_x_39) ;  /* 0x000000b000017945 */ /* 0x000fe20003800000 */
[----:B------:R-:W-:Y:S02]  /*3110*/  ISETP.LT.OR P3, PT, R29, 0x2, !P1 ;  /* 0x000000021d00780c */ /* 0x000fe40004f61670 */
[----:B------:R-:W-:-:S05]  /*3120*/  F2FP.F16.E4M3.UNPACK_B R30, R30 ;  /* 0x0000001eff1e723e */ /* 0x000fca00020006ff */
[----:B------:R-:W-:-:S05]  /*3130*/  HADD2.F32 R31, -RZ, R30.H0_H0 ;  /* 0x2000001eff1f7230 */ /* 0x000fca0000004100 */
[----:B------:R-:W-:-:S04]  /*3140*/  FMUL R30, R31, R10 ;  /* 0x0000000a1f1e7220 */ /* 0x000fc80000400000 */
[----:B------:R-:W-:-:S05]  /*3150*/  FFMA R30, R107, R5, R30 ;  /* 0x000000056b1e7223 */ /* 0x000fca000000001e */
[----:B------:R-:W-:Y:S02]  /*3160*/  F2FP.SATFINITE.E4M3.F32.PACK_AB_MERGE_C R31, RZ, R30, RZ ;  /* 0x0000001eff1f723e */ /* 0x000fe400048070ff */
[----:B------:R-:W-:-:S03]  /*3170*/  PRMT R30, RZ, 0x7610, R30 ;  /* 0x00007610ff1e7816 */ /* 0x000fc6000000001e */
[----:B------:R4:W-:Y:S01]  /*3180*/  @!P5 STG.E.U8 desc[UR20][R6.64], R31 ;  /* 0x0000001f0600d986 */ /* 0x0009e2000c101114 */
[----:B------:R-:W-:Y:S05]  /*3190*/  @P3 BRA `(.L_x_40) ;  /* 0x0000000000043947 */ /* 0x000fea0003800000 */
[----:B------:R0:W5:Y:S02]  /*31a0*/  LDG.E.U8 R30, desc[UR20][R26.64+0x1] ;  /* 0x000001141a1e7981 */ /* 0x000164000c1e1100 */
.L_x_40:
[----:B------:R-:W-:Y:S05]  /*31b0*/  BSYNC B1 ;  /* 0x0000000000017941 */ /* 0x000fea0003800000 */
.L_x_39:
[----:B-----5:R-:W-:Y:S01]  /*31c0*/  LOP3.LUT R30, R30, 0xff, RZ, 0xc0, !PT ;  /* 0x000000ff1e1e7812 */ /* 0x020fe200078ec0ff */
[----:B------:R-:W-:Y:S01]  /*31d0*/  BSSY B1, `(.L_x_41) ;  /* 0x000000b000017945 */ /* 0x000fe20003800000 */
[----:B------:R-:W-:Y:S02]  /*31e0*/  ISETP.LT.OR P4, PT, R29, 0x9, !P0 ;  /* 0x000000091d00780c */ /* 0x000fe40004781670 */
[----:B------:R-:W-:-:S05]  /*31f0*/  F2FP.F16.E4M3.UNPACK_B R30, R30 ;  /* 0x0000001eff1e723e */ /* 0x000fca00020006ff */
[----:B----4-:R-:W-:Y:S01]  /*3200*/  HADD2.F32 R31, -RZ, R30.H0_H0 ;  /* 0x2000001eff1f7230 */ /* 0x010fe20000004100 */
[----:B------:R-:W-:-:S04]  /*3210*/  PRMT R30, RZ, 0x7610, R30 ;  /* 0x00007610ff1e7816 */ /* 0x000fc8000000001e */
[----:B------:R-:W-:-:S04]  /*3220*/  FMUL R31, R31, R10 ;  /* 0x0000000a1f1f7220 */ /* 0x000fc80000400000 */
[----:B------:R-:W-:-:S05]  /*3230*/  FFMA R31, R106, R5, R31 ;  /* 0x000000056a1f7223 */ /* 0x000fca000000001f */
[----:B------:R-:W-:-:S05]  /*3240*/  F2FP.SATFINITE.E4M3.F32.PACK_AB_MERGE_C R31, RZ, R31, RZ ;  /* 0x0000001fff1f723e */ /* 0x000fca00048070ff */
[----:B------:R4:W-:Y:S01]  /*3250*/  @!P3 STG.E.U8 desc[UR20][R6.64+0x1], R31 ;  /* 0x0000011f0600b986 */ /* 0x0009e2000c101114 */
[----:B------:R-:W-:Y:S05]  /*3260*/  @P4 BRA `(.L_x_42) ;  /* 0x0000000000044947 */ /* 0x000fea0003800000 */
[----:B------:R0:W5:Y:S02]  /*3270*/  LDG.E.U8 R30, desc[UR20][R24.64+0x8] ;  /* 0x00000814181e7981 */ /* 0x000164000c1e1100 */
.L_x_42:
[----:B------:R-:W-:Y:S05]  /*3280*/  BSYNC B1 ;  /* 0x0000000000017941 */ /* 0x000fea0003800000 */
.L_x_41:
[----:B-----5:R-:W-:Y:S01]  /*3290*/  LOP3.LUT R30, R30, 0xff, RZ, 0xc0, !PT ;  /* 0x000000ff1e1e7812 */ /* 0x020fe200078ec0ff */
[----:B------:R-:W-:Y:S01]  /*32a0*/  BSSY B1, `(.L_x_43) ;  /* 0x000000b000017945 */ /* 0x000fe20003800000 */
[----:B------:R-:W-:Y:S02]  /*32b0*/  ISETP.LT.OR P3, PT, R29, 0xa, !P0 ;  /* 0x0000000a1d00780c */ /* 0x000fe40004761670 */
[----:B------:R-:W-:-:S05]  /*32c0*/  F2FP.F16.E4M3.UNPACK_B R30, R30 ;  /* 0x0000001eff1e723e */ /* 0x000fca00020006ff */
[----:B----4-:R-:W-:-:S05]  /*32d0*/  HADD2.F32 R31, -RZ, R30.H0_H0 ;  /* 0x2000001eff1f7230 */ /* 0x010fca0000004100 */
[----:B------:R-:W-:-:S04]  /*32e0*/  FMUL R30, R31, R10 ;  /* 0x0000000a1f1e7220 */ /* 0x000fc80000400000 */
[----:B------:R-:W-:-:S05]  /*32f0*/  FFMA R30, R105, R5, R30 ;  /* 0x00000005691e7223 */ /* 0x000fca000000001e */
[----:B------:R-:W-:Y:S02]  /*3300*/  F2FP.SATFINITE.E4M3.F32.PACK_AB_MERGE_C R31, RZ, R30, RZ ;  /* 0x0000001eff1f723e */ /* 0x000fe400048070ff */
[----:B------:R-:W-:-:S03]  /*3310*/  PRMT R30, RZ, 0x7610, R30 ;  /* 0x00007610ff1e7816 */ /* 0x000fc6000000001e */
[----:B------:R4:W-:Y:S01]  /*3320*/  @!P4 STG.E.U8 desc[UR20][R8.64+0x8], R31 ;  /* 0x0000081f0800c986 */ /* 0x0009e2000c101114 */
[----:B------:R-:W-:Y:S05]  /*3330*/  @P3 BRA `(.L_x_44) ;  /* 0x0000000000043947 */ /* 0x000fea0003800000 */
[----:B------:R0:W5:Y:S02]  /*3340*/  LDG.E.U8 R30, desc[UR20][R24.64+0x9] ;  /* 0x00000914181e7981 */ /* 0x000164000c1e1100 */
.L_x_44:
[----:B------:R-:W-:Y:S05]  /*3350*/  BSYNC B1 ;  /* 0x0000000000017941 */ /* 0x000fea0003800000 */
.L_x_43:
        /* <DEDUP_REMOVED lines=12> */
.L_x_46:
[----:B------:R-:W-:Y:S05]  /*3420*/  BSYNC B1 ;  /* 0x0000000000017941 */ /* 0x000fea0003800000 */
.L_x_45:
        /* <DEDUP_REMOVED lines=12> */
.L_x_48:
[----:B------:R-:W-:Y:S05]  /*34f0*/  BSYNC B1 ;  /* 0x0000000000017941 */ /* 0x000fea0003800000 */
.L_x_47:
        /* <DEDUP_REMOVED lines=12> */
.L_x_50:
[----:B------:R-:W-:Y:S05]  /*35c0*/  BSYNC B1 ;  /* 0x0000000000017941 */ /* 0x000fea0003800000 */
.L_x_49:
        /* <DEDUP_REMOVED lines=12> */
.L_x_52:
[----:B------:R-:W-:Y:S05]  /*3690*/  BSYNC B1 ;  /* 0x0000000000017941 */ /* 0x000fea0003800000 */
.L_x_51:
        /* <DEDUP_REMOVED lines=12> */
.L_x_54:
[----:B------:R-:W-:Y:S05]  /*3760*/  BSYNC B1 ;  /* 0x0000000000017941 */ /* 0x000fea0003800000 */
.L_x_53:
        /* <DEDUP_REMOVED lines=12> */
.L_x_56:
[----:B------:R-:W-:Y:S05]  /*3830*/  BSYNC B1 ;  /* 0x0000000000017941 */ /* 0x000fea0003800000 */
.L_x_55:
        /* <DEDUP_REMOVED lines=12> */
.L_x_58:
[----:B------:R-:W-:Y:S05]  /*3900*/  BSYNC B1 ;  /* 0x0000000000017941 */ /* 0x000fea0003800000 */
.L_x_57:
        /* <DEDUP_REMOVED lines=12> */
.L_x_60:
[----:B------:R-:W-:Y:S05]  /*39d0*/  BSYNC B1 ;  /* 0x0000000000017941 */ /* 0x000fea0003800000 */
.L_x_59:
        /* <DEDUP_REMOVED lines=12> */
.L_x_62:
[----:B------:R-:W-:Y:S05]  /*3aa0*/  BSYNC B1 ;  /* 0x0000000000017941 */ /* 0x000fea0003800000 */
.L_x_61:
        /* <DEDUP_REMOVED lines=12> */
.L_x_64:
[----:B------:R-:W-:Y:S05]  /*3b70*/  BSYNC B1 ;  /* 0x0000000000017941 */ /* 0x000fea0003800000 */
.L_x_63:
        /* <DEDUP_REMOVED lines=12> */
.L_x_66:
[----:B------:R-:W-:Y:S05]  /*3c40*/  BSYNC B1 ;  /* 0x0000000000017941 */ /* 0x000fea0003800000 */
.L_x_65:
        /* <DEDUP_REMOVED lines=12> */
.L_x_68:
[----:B------:R-:W-:Y:S05]  /*3d10*/  BSYNC B1 ;  /* 0x0000000000017941 */ /* 0x000fea0003800000 */
.L_x_67:
        /* <DEDUP_REMOVED lines=12> */
.L_x_70:
[----:B------:R-:W-:Y:S05]  /*3de0*/  BSYNC B1 ;  /* 0x0000000000017941 */ /* 0x000fea0003800000 */
.L_x_69:
        /* <DEDUP_REMOVED lines=12> */
.L_x_72:
[----:B------:R-:W-:Y:S05]  /*3eb0*/  BSYNC B1 ;  /* 0x0000000000017941 */ /* 0x000fea0003800000 */
.L_x_71:
        /* <DEDUP_REMOVED lines=12> */
.L_x_74:
[----:B------:R-:W-:Y:S05]  /*3f80*/  BSYNC B1 ;  /* 0x0000000000017941 */ /* 0x000fea0003800000 */
.L_x_73:
        /* <DEDUP_REMOVED lines=12> */
.L_x_76:
[----:B------:R-:W-:Y:S05]  /*4050*/  BSYNC B1 ;  /* 0x0000000000017941 */ /* 0x000fea0003800000 */
.L_x_75:
        /* <DEDUP_REMOVED lines=12> */
.L_x_78:
[----:B------:R-:W-:Y:S05]  /*4120*/  BSYNC B1 ;  /* 0x0000000000017941 */ /* 0x000fea0003800000 */
.L_x_77:
        /* <DEDUP_REMOVED lines=12> */
.L_x_80:
[----:B------:R-:W-:Y:S05]  /*41f0*/  BSYNC B1 ;  /* 0x0000000000017941 */ /* 0x000fea0003800000 */
.L_x_79:
        /* <DEDUP_REMOVED lines=12> */
.L_x_82:
[----:B------:R-:W-:Y:S05]  /*42c0*/  BSYNC B1 ;  /* 0x0000000000017941 */ /* 0x000fea0003800000 */
.L_x_81:
        /* <DEDUP_REMOVED lines=12> */
.L_x_84:
[----:B------:R-:W-:Y:S05]  /*4390*/  BSYNC B1 ;  /* 0x0000000000017941 */ /* 0x000fea0003800000 */
.L_x_83:
        /* <DEDUP_REMOVED lines=12> */
.L_x_86:
[----:B------:R-:W-:Y:S05]  /*4460*/  BSYNC B1 ;  /* 0x0000000000017941 */ /* 0x000fea0003800000 */
.L_x_85:
        /* <DEDUP_REMOVED lines=12> */
.L_x_88:
[----:B------:R-:W-:Y:S05]  /*4530*/  BSYNC B1 ;  /* 0x0000000000017941 */ /* 0x000fea0003800000 */
.L_x_87:
        /* <DEDUP_REMOVED lines=12> */
.L_x_90:
[----:B------:R-:W-:Y:S05]  /*4600*/  BSYNC B1 ;  /* 0x0000000000017941 */ /* 0x000fea0003800000 */
.L_x_89:
        /* <DEDUP_REMOVED lines=12> */
.L_x_92:
[----:B------:R-:W-:Y:S05]  /*46d0*/  BSYNC B1 ;  /* 0x0000000000017941 */ /* 0x000fea0003800000 */
.L_x_91:
        /* <DEDUP_REMOVED lines=12> */
.L_x_94:
[----:B------:R-:W-:Y:S05]  /*47a0*/  BSYNC B1 ;  /* 0x0000000000017941 */ /* 0x000fea0003800000 */
.L_x_93:
        /* <DEDUP_REMOVED lines=12> */
.L_x_96:
[----:B------:R-:W-:Y:S05]  /*4870*/  BSYNC B1 ;  /* 0x0000000000017941 */ /* 0x000fea0003800000 */
.L_x_95:
        /* <DEDUP_REMOVED lines=12> */
.L_x_98:
[----:B------:R-:W-:Y:S05]  /*4940*/  BSYNC B1 ;  /* 0x0000000000017941 */ /* 0x000fea0003800000 */
.L_x_97:
        /* <DEDUP_REMOVED lines=12> */
.L_x_100:
[----:B------:R-:W-:Y:S05]  /*4a10*/  BSYNC B1 ;  /* 0x0000000000017941 */ /* 0x000fea0003800000 */
.L_x_99:
        /* <DEDUP_REMOVED lines=12> */
.L_x_102:
[----:B------:R-:W-:Y:S05]  /*4ae0*/  BSYNC B1 ;  /* 0x0000000000017941 */ /* 0x000fea0003800000 */
.L_x_101:
[----:B-----5:R-:W-:Y:S01]  /*4af0*/  LOP3.LUT R30, R30, 0xff, RZ, 0xc0, !PT ;  /* 0x000000ff1e1e7812 */ /* 0x020fe200078ec0ff */
[----:B------:R-:W-:Y:S01]  /*4b00*/  BSSY B1, `(.L_x_103) ;  /* 0x000000b000017945 */ /* 0x000fe20003800000 */
[----:B------:R-:W-:Y:S02]  /*4b10*/  ISETP.LT.OR P3, PT, R29, 0x42, !P1 ;  /* 0x000000421d00780c */ /* 0x000fe40004f61670 */
[----:B------:R-:W-:-:S05]  /*4b20*/  F2FP.F16.E4M3.UNPACK_B R30, R30 ;  /* 0x0000001eff1e723e */ /* 0x000fca00020006ff */
[----:B----4-:R-:W-:-:S05]  /*4b30*/  HADD2.F32 R31, -RZ, R30.H0_H0 ;  /* 0x2000001eff1f7230 */ /* 0x010fca0000004100 */
[----:B------:R-:W-:-:S04]  /*4b40*/  FMUL R30, R31, R10 ;  /* 0x0000000a1f1e7220 */ /* 0x000fc80000400000 */
[----:B------:R-:W-:Y:S01]  /*4b50*/  FFMA R30, R23, R5, R30 ;  /* 0x00000005171e7223 */ /* 0x000fe2000000001e */
[----:B------:R-:W-:-:S04]  /*4b60*/  PRMT R23, RZ, 0x7610, R23 ;  /* 0x00007610ff177816 */ /* 0x000fc80000000017 */
[----:B------:R-:W-:-:S05]  /*4b70*/  F2FP.SATFINITE.E4M3.F32.PACK_AB_MERGE_C R31, RZ, R30, RZ ;  /* 0x0000001eff1f723e */ /* 0x000fca00048070ff */
[----:B------:R4:W-:Y:S01]  /*4b80*/  @!P4 STG.E.U8 desc[UR20][R6.64+0x40], R31 ;  /* 0x0000401f0600c986 */ /* 0x0009e2000c101114 */
[----:B------:R-:W-:Y:S05]  /*4b90*/  @P3 BRA `(.L_x_104) ;  /* 0x0000000000043947 */ /* 0x000fea0003800000 */
[----:B------:R0:W5:Y:S02]  /*4ba0*/  LDG.E.U8 R23, desc[UR20][R26.64+0x41] ;  /* 0x000041141a177981 */ /* 0x000164000c1e1100 */
.L_x_104:
[----:B------:R-:W-:Y:S05]  /*4bb0*/  BSYNC B1 ;  /* 0x0000000000017941 */ /* 0x000fea0003800000 */
.L_x_103:
[----:B-----5:R-:W-:Y:S01]  /*4bc0*/  LOP3.LUT R23, R23, 0xff, RZ, 0xc0, !PT ;  /* 0x000000ff17177812 */ /* 0x020fe200078ec0ff */
[----:B------:R-:W-:Y:S01]  /*4bd0*/  BSSY B1, `(.L_x_105) ;  /* 0x000000b000017945 */ /* 0x000fe20003800000 */
[----:B------:R-:W-:Y:S02]  /*4be0*/  ISETP.LT.OR P4, PT, R29, 0x49, !P0 ;  /* 0x000000491d00780c */ /* 0x000fe40004781670 */
[----:B------:R-:W-:-:S05]  /*4bf0*/  F2FP.F16.E4M3.UNPACK_B R23, R23 ;  /* 0x00000017ff17723e */ /* 0x000fca00020006ff */
[----:B------:R-:W-:-:S05]  /*4c00*/  HADD2.F32 R23, -RZ, R23.H0_H0 ;  /* 0x20000017ff177230 */ /* 0x000fca0000004100 */
[----:B------:R-:W-:-:S04]  /*4c10*/  FMUL R23, R23, R10 ;  /* 0x0000000a17177220 */ /* 0x000fc80000400000 */
[----:B------:R-:W-:-:S05]  /*4c20*/  FFMA R23, R72, R5, R23 ;  /* 0x0000000548177223 */ /* 0x000fca0000000017 */
[----:B----4-:R-:W-:Y:S02]  /*4c30*/  F2FP.SATFINITE.E4M3.F32.PACK_AB_MERGE_C R31, RZ, R23, RZ ;  /* 0x00000017ff1f723e */ /* 0x010fe400048070ff */
[----:B------:R-:W-:-:S03]  /*4c40*/  PRMT R23, RZ, 0x7610, R23 ;  /* 0x00007610ff177816 */ /* 0x000fc60000000017 */
[----:B------:R4:W-:Y:S01]  /*4c50*/  @!P3 STG.E.U8 desc[UR20][R6.64+0x41], R31 ;  /* 0x0000411f0600b986 */ /* 0x0009e2000c101114 */
[----:B------:R-:W-:Y:S05]  /*4c60*/  @P4 BRA `(.L_x_106) ;  /* 0x0000000000044947 */ /* 0x000fea0003800000 */
[----:B------:R0:W5:Y:S02]  /*4c70*/  LDG.E.U8 R23, desc[UR20][R24.64+0x48] ;  /* 0x0000481418177981 */ /* 0x000164000c1e1100 */
.L_x_106:
[----:B------:R-:W-:Y:S05]  /*4c80*/  BSYNC B1 ;  /* 0x0000000000017941 */ /* 0x000fea0003800000 */
.L_x_105:
[----:B-----5:R-:W-:Y:S01]  /*4c90*/  LOP3.LUT R23, R23, 0xff, RZ, 0xc0, !PT ;  /* 0x000000ff17177812 */ /* 0x020fe200078ec0ff */
[----:B------:R-:W-:Y:S01]  /*4ca0*/  BSSY B1, `(.L_x_107) ;  /* 0x000000b000017945 */ /* 0x000fe20003800000 */
[----:B------:R-:W-:Y:S02]  /*4cb0*/  ISETP.LT.OR P3, PT, R29, 0x4a, !P0 ;  /* 0x0000004a1d00780c */ /* 0x000fe40004761670 */
[----:B------:R-:W-:-:S05]  /*4cc0*/  F2FP.F16.E4M3.UNPACK_B R23, R23 ;  /* 0x00000017ff17723e */ /* 0x000fca00020006ff */
[----:B------:R-:W-:-:S05]  /*4cd0*/  HADD2.F32 R23, -RZ, R23.H0_H0 ;  /* 0x20000017ff177230 */ /* 0x000fca0000004100 */
[----:B------:R-:W-:-:S04]  /*4ce0*/  FMUL R30, R23, R10 ;  /* 0x0000000a171e7220 */ /* 0x000fc80000400000 */
[----:B------:R-:W-:Y:S01]  /*4cf0*/  FFMA R30, R21, R5, R30 ;  /* 0x00000005151e7223 */ /* 0x000fe2000000001e */
[----:B------:R-:W-:-:S04]  /*4d00*/  PRMT R21, RZ, 0x7610, R21 ;  /* 0x00007610ff157816 */ /* 0x000fc80000000015 */
[----:B------:R-:W-:-:S05]  /*4d10*/  F2FP.SATFINITE.E4M3.F32.PACK_AB_MERGE_C R23, RZ, R30, RZ ;  /* 0x0000001eff17723e */ /* 0x000fca00048070ff */
[----:B------:R0:W-:Y:S01]  /*4d20*/  @!P4 STG.E.U8 desc[UR20][R8.64+0x48], R23 ;  /* 0x000048170800c986 */ /* 0x0001e2000c101114 */
[----:B------:R-:W-:Y:S05]  /*4d30*/  @P3 BRA `(.L_x_108) ;  /* 0x0000000000043947 */ /* 0x000fea0003800000 */
[----:B------:R0:W5:Y:S02]  /*4d40*/  LDG.E.U8 R21, desc[UR20][R24.64+0x49] ;  /* 0x0000491418157981 */ /* 0x000164000c1e1100 */
.L_x_108:
[----:B------:R-:W-:Y:S05]  /*4d50*/  BSYNC B1 ;  /* 0x0000000000017941 */ /* 0x000fea0003800000 */
.L_x_107:
[----:B-----5:R-:W-:Y:S01]  /*4d60*/  LOP3.LUT R21, R21, 0xff, RZ, 0xc0, !PT ;  /* 0x000000ff15157812 */ /* 0x020fe200078ec0ff */
[----:B------:R-:W-:Y:S01]  /*4d70*/  BSSY B1, `(.L_x_109) ;  /* 0x000000b000017945 */ /* 0x000fe20003800000 */
[----:B------:R-:W-:Y:S02]  /*4d80*/  ISETP.LT.OR P4, PT, R29, 0x49, !P1 ;  /* 0x000000491d00780c */ /* 0x000fe40004f81670 */
[----:B------:R-:W-:-:S05]  /*4d90*/  F2FP.F16.E4M3.UNPACK_B R21, R21 ;  /* 0x00000015ff15723e */ /* 0x000fca00020006ff */
[----:B------:R-:W-:-:S05]  /*4da0*/  HADD2.F32 R21, -RZ, R21.H0_H0 ;  /* 0x20000015ff157230 */ /* 0x000fca0000004100 */
[----:B------:R-:W-:-:S04]  /*4db0*/  FMUL R21, R21, R10 ;  /* 0x0000000a15157220 */ /* 0x000fc80000400000 */
[----:B------:R-:W-:-:S05]  /*4dc0*/  FFMA R21, R22, R5, R21 ;  /* 0x0000000516157223 */ /* 0x000fca0000000015 */
[----:B0-----:R-:W-:Y:S02]  /*4dd0*/  F2FP.SATFINITE.E4M3.F32.PACK_AB_MERGE_C R23, RZ, R21, RZ ;  /* 0x00000015ff17723e */ /* 0x001fe400048070ff */
[----:B------:R-:W-:-:S03]  /*4de0*/  PRMT R21, RZ, 0x7610, R21 ;  /* 0x00007610ff157816 */ /* 0x000fc60000000015 */
[----:B------:R0:W-:Y:S01]  /*4df0*/  @!P3 STG.E.U8 desc[UR20][R8.64+0x49], R23 ;  /* 0x000049170800b986 */ /* 0x0001e2000c101114 */
[----:B------:R-:W-:Y:S05]  /*4e00*/  @P4 BRA `(.L_x_110) ;  /* 0x0000000000044947 */ /* 0x000fea0003800000 */
[----:B------:R0:W5:Y:S02]  /*4e10*/  LDG.E.U8 R21, desc[UR20][R26.64+0x48] ;  /* 0x000048141a157981 */ /* 0x000164000c1e1100 */
.L_x_110:
[----:B------:R-:W-:Y:S05]  /*4e20*/  BSYNC B1 ;  /* 0x0000000000017941 */ /* 0x000fea0003800000 */
.L_x_109:
        /* <DEDUP_REMOVED lines=12> */
.L_x_112:
[----:B------:R-:W-:Y:S05]  /*4ef0*/  BSYNC B1 ;  /* 0x0000000000017941 */ /* 0x000fea0003800000 */
.L_x_111:
        /* <DEDUP_REMOVED lines=12> */
.L_x_114:
[----:B------:R-:W-:Y:S05]  /*4fc0*/  BSYNC B1 ;  /* 0x0000000000017941 */ /* 0x000fea0003800000 */
.L_x_113:
        /* <DEDUP_REMOVED lines=12> */
.L_x_116:
[----:B------:R-:W-:Y:S05]  /*5090*/  BSYNC B1 ;  /* 0x0000000000017941 */ /* 0x000fea0003800000 */
.L_x_115:
        /* <DEDUP_REMOVED lines=12> */
.L_x_118:
[----:B------:R-:W-:Y:S05]  /*5160*/  BSYNC B1 ;  /* 0x0000000000017941 */ /* 0x000fea0003800000 */
.L_x_117:
        /* <DEDUP_REMOVED lines=12> */
.L_x_120:
[----:B------:R-:W-:Y:S05]  /*5230*/  BSYNC B1 ;  /* 0x0000000000017941 */ /* 0x000fea0003800000 */
.L_x_119:
        /* <DEDUP_REMOVED lines=12> */
.L_x_122:
[----:B------:R-:W-:Y:S05]  /*5300*/  BSYNC B1 ;  /* 0x0000000000017941 */ /* 0x000fea0003800000 */
.L_x_121:
        /* <DEDUP_REMOVED lines=12> */
.L_x_124:
[----:B------:R-:W-:Y:S05]  /*53d0*/  BSYNC B1 ;  /* 0x0000000000017941 */ /* 0x000fea0003800000 */
.L_x_123:
        /* <DEDUP_REMOVED lines=12> */
.L_x_126:
[----:B------:R-:W-:Y:S05]  /*54a0*/  BSYNC B1 ;  /* 0x0000000000017941 */ /* 0x000fea0003800000 */
.L_x_125:
[----:B-----5:R-:W-:Y:S01]  /*54b0*/  LOP3.LUT R13, R13, 0xff, RZ, 0xc0, !PT ;  /* 0x000000ff0d0d7812 */ /* 0x020fe200078ec0ff */
[----:B------:R-:W-:Y:S01]  /*54c0*/  BSSY B1, `(.L_x_127) ;  /* 0x000000b000017945 */ /* 0x000fe20003800000 */
[----:B------:R-:W-:Y:S02]  /*54d0*/  ISETP.LT.OR P1, PT, R29, 0x5a, !P1 ;  /* 0x0000005a1d00780c */ /* 0x000fe40004f21670 */
[----:B------:R-:W-:-:S05]  /*54e0*/  F2FP.F16.E4M3.UNPACK_B R13, R13 ;  /* 0x0000000dff0d723e */ /* 0x000fca00020006ff */
[----:B------:R-:W-:-:S05]  /*54f0*/  HADD2.F32 R13, -RZ, R13.H0_H0 ;  /* 0x2000000dff0d7230 */ /* 0x000fca0000004100 */
[----:B01----:R-:W-:-:S04]  /*5500*/  FMUL R8, R13, R10 ;  /* 0x0000000a0d087220 */ /* 0x003fc80000400000 */
[----:B------:R-:W-:-:S05]  /*5510*/  FFMA R8, R11, R5, R8 ;  /* 0x000000050b087223 */ /* 0x000fca0000000008 */
[----:B------:R-:W-:Y:S02]  /*5520*/  F2FP.SATFINITE.E4M3.F32.PACK_AB_MERGE_C R9, RZ, R8, RZ ;  /* 0x00000008ff09723e */ /* 0x000fe400048070ff */
[----:B------:R-:W-:-:S03]  /*5530*/  PRMT R8, RZ, 0x7610, R8 ;  /* 0x00007610ff087816 */ /* 0x000fc60000000008 */
[----:B------:R0:W-:Y:S01]  /*5540*/  @!P3 STG.E.U8 desc[UR20][R6.64+0x58], R9 ;  /* 0x000058090600b986 */ /* 0x0001e2000c101114 */
[----:B------:R-:W-:Y:S05]  /*5550*/  @P1 BRA `(.L_x_128) ;  /* 0x0000000000041947 */ /* 0x000fea0003800000 */
[----:B------:R1:W5:Y:S02]  /*5560*/  LDG.E.U8 R8, desc[UR20][R26.64+0x59] ;  /* 0x000059141a087981 */ /* 0x000364000c1e1100 */
.L_x_128:
[----:B------:R-:W-:Y:S05]  /*5570*/  BSYNC B1 ;  /* 0x0000000000017941 */ /* 0x000fea0003800000 */
.L_x_127:
[----:B------:R-:W-:Y:S05]  /*5580*/  @P1 BRA `(.L_x_129) ;  /* 0x0000000c00281947 */ /* 0x000fea0003800000 */
[----:B-----5:R-:W-:-:S04]  /*5590*/  LOP3.LUT R8, R8, 0xff, RZ, 0xc0, !PT ;  /* 0x000000ff08087812 */ /* 0x020fc800078ec0ff */
[----:B------:R-:W-:-:S05]  /*55a0*/  F2FP.F16.E4M3.UNPACK_B R8, R8 ;  /* 0x00000008ff08723e */ /* 0x000fca00020006ff */
[----:B0-----:R-:W-:-:S05]  /*55b0*/  HADD2.F32 R9, -RZ, R8.H0_H0 ;  /* 0x20000008ff097230 */ /* 0x001fca0000004100 */
[----:B------:R-:W-:-:S04]  /*55c0*/  FMUL R9, R9, R10 ;  /* 0x0000000a09097220 */ /* 0x000fc80000400000 */
[----:B------:R-:W-:-:S05]  /*55d0*/  FFMA R9, R12, R5, R9 ;  /* 0x000000050c097223 */ /* 0x000fca0000000009 */
[----:B------:R-:W-:-:S05]  /*55e0*/  F2FP.SATFINITE.E4M3.F32.PACK_AB_MERGE_C R9, RZ, R9, RZ ;  /* 0x00000009ff09723e */ /* 0x000fca00048070ff */
[----:B------:R0:W-:Y:S01]  /*55f0*/  STG.E.U8 desc[UR20][R6.64+0x59], R9 ;  /* 0x0000590906007986 */ /* 0x0001e2000c101114 */
[----:B------:R-:W-:Y:S05]  /*5600*/  BRA `(.L_x_129) ;  /* 0x0000000c00087947 */ /* 0x000fea0003800000 */
.L_x_32:
[----:B------:R-:W-:Y:S01]  /*5610*/  ISETP.GE.AND P1, PT, R34, 0x1, PT ;  /* 0x000000012200780c */ /* 0x000fe20003f26270 */
[-C--:B--2---:R-:W-:Y:S01]  /*5620*/  FMUL R109, R109, R5.reuse ;  /* 0x000000056d6d7220 */ /* 0x084fe20000400000 */
[-C--:B------:R-:W-:Y:S01]  /*5630*/  FMUL R108, R108, R5.reuse ;  /* 0x000000056c6c7220 */ /* 0x080fe20000400000 */
[----:B------:R-:W-:Y:S01]  /*5640*/  ISETP.GE.AND P0, PT, R34, 0x9, PT ;  /* 0x000000092200780c */ /* 0x000fe20003f06270 */
[-C--:B------:R-:W-:Y:S01]  /*5650*/  FMUL R107, R107, R5.reuse ;  /* 0x000000056b6b7220 */ /* 0x080fe20000400000 */
[C---:B------:R-:W-:Y:S01]  /*5660*/  ISETP.LT.OR P4, PT, R29.reuse, 0x1, !P1 ;  /* 0x000000011d00780c */ /* 0x040fe20004f81670 */
[-C--:B------:R-:W-:Y:S01]  /*5670*/  FMUL R106, R106, R5.reuse ;  /* 0x000000056a6a7220 */ /* 0x080fe20000400000 */
[----:B------:R-:W-:Y:S01]  /*5680*/  ISETP.LT.OR P5, PT, R29, 0x2, !P1 ;  /* 0x000000021d00780c */ /* 0x000fe20004fa1670 */
[----:B------:R-:W-:Y:S01]  /*5690*/  FMUL R105, R105, R5 ;  /* 0x0000000569697220 */ /* 0x000fe20000400000 */
[----:B------:R-:W-:Y:S01]  /*56a0*/  F2FP.SATFINITE.E4M3.F32.PACK_AB_MERGE_C R109, RZ, R109, RZ ;  /* 0x0000006dff6d723e */ /* 0x000fe200048070ff */
[-C--:B------:R-:W-:Y:S01]  /*56b0*/  FMUL R104, R104, R5.reuse ;  /* 0x0000000568687220 */ /* 0x080fe20000400000 */
[----:B------:R-:W-:Y:S01]  /*56c0*/  F2FP.SATFINITE.E4M3.F32.PACK_AB_MERGE_C R25, RZ, R108, RZ ;  /* 0x0000006cff19723e */ /* 0x000fe200048070ff */
[-C--:B------:R-:W-:Y:S01]  /*56d0*/  FMUL R101, R101, R5.reuse ;  /* 0x0000000565657220 */ /* 0x080fe20000400000 */
[C---:B------:R-:W-:Y:S01]  /*56e0*/  ISETP.LT.OR P3, PT, R29.reuse, 0x1, !P0 ;  /* 0x000000011d00780c */ /* 0x040fe20004761670 */
[-C--:B------:R-:W-:Y:S01]  /*56f0*/  FMUL R100, R100, R5.reuse ;  /* 0x0000000564647220 */ /* 0x080fe20000400000 */
[----:B------:R-:W-:Y:S01]  /*5700*/  ISETP.LT.OR P6, PT, R29, 0xa, !P1 ;  /* 0x0000000a1d00780c */ /* 0x000fe20004fc1670 */
[----:B------:R-:W-:Y:S01]  /*5710*/  FMUL R99, R99, R5 ;  /* 0x0000000563637220 */ /* 0x000fe20000400000 */
[----:B------:R-:W-:Y:S01]  /*5720*/  F2FP.SATFINITE.E4M3.F32.PACK_AB_MERGE_C R107, RZ, R107, RZ ;  /* 0x0000006bff6b723e */ /* 0x000fe200048070ff */
[----:B------:R-:W-:Y:S01]  /*5730*/  @!P4 STG.E.U8 desc[UR20][R8.64], R109 ;  /* 0x0000006d0800c986 */ /* 0x000fe2000c101114 */
[C---:B------:R-:W-:Y:S01]  /*5740*/  ISETP.LT.OR P4, PT, R29.reuse, 0x2, !P0 ;  /* 0x000000021d00780c */ /* 0x040fe20004781670 */
[-C--:B------:R-:W-:Y:S01]  /*5750*/  FMUL R98, R98, R5.reuse ;  /* 0x0000000562627220 */ /* 0x080fe20000400000 */
[----:B------:R-:W-:Y:S01]  /*5760*/  F2FP.SATFINITE.E4M3.F32.PACK_AB_MERGE_C R27, RZ, R106, RZ ;  /* 0x0000006aff1b723e */ /* 0x000fe200048070ff */
[----:B------:R0:W-:Y:S01]  /*5770*/  @!P5 STG.E.U8 desc[UR20][R8.64+0x1], R25 ;  /* 0x000001190800d986 */ /* 0x0001e2000c101114 */
[----:B------:R-:W-:Y:S01]  /*5780*/  ISETP.LT.OR P5, PT, R29, 0x9, !P1 ;  /* 0x000000091d00780c */ /* 0x000fe20004fa1670 */
[----:B------:R-:W-:Y:S01]  /*5790*/  FMUL R95, R95, R5 ;  /* 0x000000055f5f7220 */ /* 0x000fe20000400000 */
[----:B------:R-:W-:Y:S01]  /*57a0*/  F2FP.SATFINITE.E4M3.F32.PACK_AB_MERGE_C R105, RZ, R105, RZ ;  /* 0x00000069ff69723e */ /* 0x000fe200048070ff */
[----:B------:R-:W-:Y:S01]  /*57b0*/  @!P3 STG.E.U8 desc[UR20][R6.64], R107 ;  /* 0x0000006b0600b986 */ /* 0x000fe2000c101114 */
[----:B------:R-:W-:Y:S01]  /*57c0*/  ISETP.LT.OR P3, PT, R29, 0x9, !P0 ;  /* 0x000000091d00780c */ /* 0x000fe20004761670 */
[----:B------:R-:W-:Y:S01]  /*57d0*/  FMUL R96, R96, R5 ;  /* 0x0000000560607220 */ /* 0x000fe20000400000 */
[----:B------:R-:W-:Y:S01]  /*57e0*/  F2FP.SATFINITE.E4M3.F32.PACK_AB_MERGE_C R101, RZ, R101, RZ ;  /* 0x00000065ff65723e */ /* 0x000fe200048070ff */
[----:B------:R-:W-:Y:S01]  /*57f0*/  FMUL R93, R93, R5 ;  /* 0x000000055d5d7220 */ /* 0x000fe20000400000 */
[----:B------:R-:W-:Y:S01]  /*5800*/  F2FP.SATFINITE.E4M3.F32.PACK_AB_MERGE_C R99, RZ, R99, RZ ;  /* 0x00000063ff63723e */ /* 0x000fe200048070ff */
[----:B------:R1:W-:Y:S01]  /*5810*/  @!P4 STG.E.U8 desc[UR20][R6.64+0x1], R27 ;  /* 0x0000011b0600c986 */ /* 0x0003e2000c101114 */
[C---:B------:R-:W-:Y:S01]  /*5820*/  ISETP.LT.OR P4, PT, R29.reuse, 0xa, !P0 ;  /* 0x0000000a1d00780c */ /* 0x040fe20004781670 */
[-C--:B------:R-:W-:Y:S01]  /*5830*/  FMUL R94, R94, R5.reuse ;  /* 0x000000055e5e7220 */ /* 0x080fe20000400000 */
[----:B0-----:R-:W-:Y:S01]  /*5840*/  F2FP.SATFINITE.E4M3.F32.PACK_AB_MERGE_C R25, RZ, R104, RZ ;  /* 0x00000068ff19723e */ /* 0x001fe200048070ff */
[----:B------:R-:W-:Y:S01]  /*5850*/  @!P5 STG.E.U8 desc[UR20][R8.64+0x8], R105 ;  /* 0x000008690800d986 */ /* 0x000fe2000c101114 */
[----:B------:R-:W-:Y:S01]  /*5860*/  ISETP.LT.OR P5, PT, R29, 0x11, !P1 ;  /* 0x000000111d00780c */ /* 0x000fe20004fa1670 */
[----:B------:R-:W-:Y:S01]  /*5870*/  FMUL R91, R91, R5 ;  /* 0x000000055b5b7220 */ /* 0x000fe20000400000 */
[----:B------:R-:W-:Y:S01]  /*5880*/  F2FP.SATFINITE.E4M3.F32.PACK_AB_MERGE_C R95, RZ, R95, RZ ;  /* 0x0000005fff5f723e */ /* 0x000fe200048070ff */
[----:B------:R0:W-:Y:S01]  /*5890*/  @!P6 STG.E.U8 desc[UR20][R8.64+0x9], R25 ;  /* 0x000009190800e986 */ /* 0x0001e2000c101114 */
[----:B------:R-:W-:Y:S01]  /*58a0*/  ISETP.LT.OR P6, PT, R29, 0x12, !P1 ;  /* 0x000000121d00780c */ /* 0x000fe20004fc1670 */
[----:B------:R-:W-:Y:S01]  /*58b0*/  FMUL R92, R92, R5 ;  /* 0x000000055c5c7220 */ /* 0x000fe20000400000 */
[----:B------:R-:W-:Y:S01]  /*58c0*/  F2FP.SATFINITE.E4M3.F32.PACK_AB_MERGE_C R93, RZ, R93, RZ ;  /* 0x0000005dff5d723e */ /* 0x000fe200048070ff */
[----:B------:R-:W-:Y:S01]  /*58d0*/  @!P3 STG.E.U8 desc[UR20][R6.64+0x8], R101 ;  /* 0x000008650600b986 */ /* 0x000fe2000c101114 */
[----:B-1----:R-:W-:Y:S01]  /*58e0*/  F2FP.SATFINITE.E4M3.F32.PACK_AB_MERGE_C R27, RZ, R100, RZ ;  /* 0x00000064ff1b723e */ /* 0x002fe200048070ff */
[-C--:B------:R-:W-:Y:S01]  /*58f0*/  FMUL R89, R89, R5.reuse ;  /* 0x0000000559597220 */ /* 0x080fe20000400000 */
[C---:B------:R-:W-:Y:S01]  /*5900*/  ISETP.LT.OR P3, PT, R29.reuse, 0x11, !P0 ;  /* 0x000000111d00780c */ /* 0x040fe20004761670 */
[----:B------:R-:W-:Y:S01]  /*5910*/  FMUL R90, R90, R5 ;  /* 0x000000055a5a7220 */ /* 0x000fe20000400000 */
[----:B------:R-:W-:Y:S01]  /*5920*/  F2FP.SATFINITE.E4M3.F32.PACK_AB_MERGE_C R91, RZ, R91, RZ ;  /* 0x0000005bff5b723e */ /* 0x000fe200048070ff */
[----:B------:R1:W-:Y:S01]  /*5930*/  @!P4 STG.E.U8 desc[UR20][R6.64+0x9], R27 ;  /* 0x0000091b0600c986 */ /* 0x0003e2000c101114 */
[----:B------:R-:W-:Y:S01]  /*5940*/  ISETP.LT.OR P4, PT, R29, 0x12, !P0 ;  /* 0x000000121d00780c */ /* 0x000fe20004781670 */
[-C--:B------:R-:W-:Y:S01]  /*5950*/  FMUL R87, R87, R5.reuse ;  /* 0x0000000557577220 */ /* 0x080fe20000400000 */
[----:B0-----:R-:W-:Y:S01]  /*5960*/  F2FP.SATFINITE.E4M3.F32.PACK_AB_MERGE_C R25, RZ, R98, RZ ;  /* 0x00000062ff19723e */ /* 0x001fe200048070ff */
[----:B------:R-:W-:Y:S01]  /*5970*/  @!P5 STG.E.U8 desc[UR20][R8.64+0x10], R99 ;  /* 0x000010630800d986 */ /* 0x000fe2000c101114 */
[C---:B------:R-:W-:Y:S01]  /*5980*/  ISETP.LT.OR P5, PT, R29.reuse, 0x19, !P1 ;  /* 0x000000191d00780c */ /* 0x040fe20004fa1670 */
[----:B------:R-:W-:Y:S01]  /*5990*/  FMUL R88, R88, R5 ;  /* 0x0000000558587220 */ /* 0x000fe20000400000 */
[----:B------:R-:W-:Y:S01]  /*59a0*/  F2FP.SATFINITE.E4M3.F32.PACK_AB_MERGE_C R89, RZ, R89, RZ ;  /* 0x00000059ff59723e */ /* 0x000fe200048070ff */
[----:B------:R0:W-:Y:S01]  /*59b0*/  @!P6 STG.E.U8 desc[UR20][R8.64+0x11], R25 ;  /* 0x000011190800e986 */ /* 0x0001e2000c101114 */
[----:B------:R-:W-:Y:S01]  /*59c0*/  ISETP.LT.OR P6, PT, R29, 0x1a, !P1 ;  /* 0x0000001a1d00780c */ /* 0x000fe20004fc1670 */
[-C--:B------:R-:W-:Y:S01]  /*59d0*/  FMUL R85, R85, R5.reuse ;  /* 0x0000000555557220 */ /* 0x080fe20000400000 */
[-C--:B------:R-:W-:Y:S01]  /*59e0*/  FMUL R86, R86, R5.reuse ;  /* 0x0000000556567220 */ /* 0x080fe20000400000 */
[----:B-1----:R-:W-:Y:S01]  /*59f0*/  F2FP.SATFINITE.E4M3.F32.PACK_AB_MERGE_C R27, RZ, R96, RZ ;  /* 0x00000060ff1b723e */ /* 0x002fe200048070ff */
[----:B------:R-:W-:Y:S01]  /*5a00*/  @!P3 STG.E.U8 desc[UR20][R6.64+0x10], R95 ;  /* 0x0000105f0600b986 */ /* 0x000fe2000c101114 */
[----:B------:R-:W-:Y:S01]  /*5a10*/  ISETP.LT.OR P3, PT, R29, 0x19, !P0 ;  /* 0x000000191d00780c */ /* 0x000fe20004761670 */
        /* <DEDUP_REMOVED lines=35> */
[----:B------:R-:W-:Y:S01]  /*5c50*/  ISETP.LT.OR P3, PT, R29, 0x29, !P0 ;  /* 0x000000291d00780c */ /* 0x000fe20004761670 */
[-C--:B------:R-:W-:Y:S01]  /*5c60*/  FMUL R73, R73, R5.reuse ;  /* 0x0000000549497220 */ /* 0x080fe20000400000 */
[-C--:B------:R-:W-:Y:S01]  /*5c70*/  FMUL R74, R74, R5.reuse ;  /* 0x000000054a4a7220 */ /* 0x080fe20000400000 */
        /* <DEDUP_REMOVED lines=41> */
[----:B------:R-:W-:Y:S01]  /*5f10*/  ISETP.LT.OR P5, PT, R29, 0x41, !P1 ;  /* 0x000000411d00780c */ /* 0x000fe20004fa1670 */
[-C--:B------:R-:W-:Y:S01]  /*5f20*/  FMUL R14, R14, R5.reuse ;  /* 0x000000050e0e7220 */ /* 0x080fe20000400000 */
[-C--:B------:R-:W-:Y:S01]  /*5f30*/  FMUL R11, R11, R5.reuse ;  /* 0x000000050b0b7220 */ /* 0x080fe20000400000 */
[----:B------:R0:W-:Y:S01]  /*5f40*/  @!P6 STG.E.U8 desc[UR20][R8.64+0x39], R25 ;  /* 0x000039190800e986 */ /* 0x0001e2000c101114 */
[----:B------:R-:W-:Y:S01]  /*5f50*/  ISETP.LT.OR P6, PT, R29, 0x42, !P1 ;  /* 0x000000421d00780c */ /* 0x000fe20004fc1670 */
[----:B------:R-:W-:Y:S01]  /*5f60*/  FMUL R12, R12, R5 ;  /* 0x000000050c0c7220 */ /* 0x000fe20000400000 */
[----:B------:R-:W-:Y:S01]  /*5f70*/  F2FP.SATFINITE.E4M3.F32.PACK_AB_MERGE_C R15, RZ, R15, RZ ;  /* 0x0000000fff0f723e */ /* 0x000fe200048070ff */
[----:B------:R-:W-:Y:S01]  /*5f80*/  @!P3 STG.E.U8 desc[UR20][R6.64+0x38], R75 ;  /* 0x0000384b0600b986 */ /* 0x000fe2000c101114 */
[----:B-1----:R-:W-:-:S02]  /*5f90*/  F2FP.SATFINITE.E4M3.F32.PACK_AB_MERGE_C R27, RZ, R76, RZ ;  /* 0x0000004cff1b723e */ /* 0x002fc400048070ff */
[C---:B------:R-:W-:Y:S02]  /*5fa0*/  ISETP.LT.OR P3, PT, R29.reuse, 0x41, !P0 ;  /* 0x000000411d00780c */ /* 0x040fe40004761670 */
[----:B------:R-:W-:Y:S01]  /*5fb0*/  F2FP.SATFINITE.E4M3.F32.PACK_AB_MERGE_C R13, RZ, R13, RZ ;  /* 0x0000000dff0d723e */ /* 0x000fe200048070ff */
[----:B------:R1:W-:Y:S01]  /*5fc0*/  @!P4 STG.E.U8 desc[UR20][R6.64+0x39], R27 ;  /* 0x0000391b0600c986 */ /* 0x0003e2000c101114 */
[C---:B------:R-:W-:Y:S02]  /*5fd0*/  ISETP.LT.OR P4, PT, R29.reuse, 0x42, !P0 ;  /* 0x000000421d00780c */ /* 0x040fe40004781670 */
[----:B0-----:R-:W-:Y:S01]  /*5fe0*/  F2FP.SATFINITE.E4M3.F32.PACK_AB_MERGE_C R25, RZ, R74, RZ ;  /* 0x0000004aff19723e */ /* 0x001fe200048070ff */
[----:B------:R-:W-:Y:S01]  /*5ff0*/  @!P5 STG.E.U8 desc[UR20][R8.64+0x40], R73 ;  /* 0x000040490800d986 */ /* 0x000fe2000c101114 */
[C---:B------:R-:W-:Y:S02]  /*6000*/  ISETP.LT.OR P5, PT, R29.reuse, 0x49, !P1 ;  /* 0x000000491d00780c */ /* 0x040fe40004fa1670 */
[----:B------:R-:W-:Y:S01]  /*6010*/  F2FP.SATFINITE.E4M3.F32.PACK_AB_MERGE_C R11, RZ, R11, RZ ;  /* 0x0000000bff0b723e */ /* 0x000fe200048070ff */
[----:B------:R0:W-:Y:S01]  /*6020*/  @!P6 STG.E.U8 desc[UR20][R8.64+0x41], R25 ;  /* 0x000041190800e986 */ /* 0x0001e2000c101114 */
[----:B------:R-:W-:-:S02]  /*6030*/  ISETP.LT.OR P6, PT, R29, 0x4a, !P1 ;  /* 0x0000004a1d00780c */ /* 0x000fc40004fc1670 */
[----:B-1----:R-:W-:Y:S01]  /*6040*/  F2FP.SATFINITE.E4M3.F32.PACK_AB_MERGE_C R27, RZ, R72, RZ ;  /* 0x00000048ff1b723e */ /* 0x002fe200048070ff */
[----:B------:R1:W-:Y:S01]  /*6050*/  @!P3 STG.E.U8 desc[UR20][R6.64+0x40], R23 ;  /* 0x000040170600b986 */ /* 0x0003e2000c101114 */
[----:B------:R-:W-:-:S03]  /*6060*/  ISETP.LT.OR P3, PT, R29, 0x49, !P0 ;  /* 0x000000491d00780c */ /* 0x000fc60004761670 */
[----:B------:R-:W-:Y:S01]  /*6070*/  @!P4 STG.E.U8 desc[UR20][R6.64+0x41], R27 ;  /* 0x0000411b0600c986 */ /* 0x000fe2000c101114 */
[C---:B------:R-:W-:Y:S02]  /*6080*/  ISETP.LT.OR P4, PT, R29.reuse, 0x4a, !P0 ;  /* 0x0000004a1d00780c */ /* 0x040fe40004781670 */
[----:B0-----:R-:W-:Y:S01]  /*6090*/  F2FP.SATFINITE.E4M3.F32.PACK_AB_MERGE_C R25, RZ, R22, RZ ;  /* 0x00000016ff19723e */ /* 0x001fe200048070ff */
[----:B------:R0:W-:Y:S01]  /*60a0*/  @!P5 STG.E.U8 desc[UR20][R8.64+0x48], R21 ;  /* 0x000048150800d986 */ /* 0x0001e2000c101114 */
[----:B------:R-:W-:-:S03]  /*60b0*/  ISETP.LT.OR P5, PT, R29, 0x51, !P1 ;  /* 0x000000511d00780c */ /* 0x000fc60004fa1670 */
[----:B------:R-:W-:Y:S01]  /*60c0*/  @!P6 STG.E.U8 desc[UR20][R8.64+0x49], R25 ;  /* 0x000049190800e986 */ /* 0x000fe2000c101114 */
[C---:B------:R-:W-:Y:S02]  /*60d0*/  ISETP.LT.OR P6, PT, R29.reuse, 0x52, !P1 ;  /* 0x000000521d00780c */ /* 0x040fe40004fc1670 */
[----:B-1----:R-:W-:Y:S01]  /*60e0*/  F2FP.SATFINITE.E4M3.F32.PACK_AB_MERGE_C R23, RZ, R20, RZ ;  /* 0x00000014ff17723e */ /* 0x002fe200048070ff */
[----:B------:R1:W-:Y:S01]  /*60f0*/  @!P3 STG.E.U8 desc[UR20][R6.64+0x48], R19 ;  /* 0x000048130600b986 */ /* 0x0003e2000c101114 */
[C---:B------:R-:W-:Y:S02]  /*6100*/  ISETP.LT.OR P3, PT, R29.reuse, 0x51, !P0 ;  /* 0x000000511d00780c */ /* 0x040fe40004761670 */
[----:B0-----:R-:W-:Y:S01]  /*6110*/  F2FP.SATFINITE.E4M3.F32.PACK_AB_MERGE_C R21, RZ, R18, RZ ;  /* 0x00000012ff15723e */ /* 0x001fe200048070ff */
[----:B------:R-:W-:Y:S01]  /*6120*/  @!P4 STG.E.U8 desc[UR20][R6.64+0x49], R23 ;  /* 0x000049170600c986 */ /* 0x000fe2000c101114 */
[C---:B------:R-:W-:Y:S02]  /*6130*/  ISETP.LT.OR P4, PT, R29.reuse, 0x59, !P1 ;  /* 0x000000591d00780c */ /* 0x040fe40004f81670 */
[C---:B------:R-:W-:Y:S01]  /*6140*/  ISETP.LT.OR P1, PT, R29.reuse, 0x5a, !P1 ;  /* 0x0000005a1d00780c */ /* 0x040fe20004f21670 */
[----:B------:R0:W-:Y:S01]  /*6150*/  @!P5 STG.E.U8 desc[UR20][R8.64+0x50], R17 ;  /* 0x000050110800d986 */ /* 0x0001e2000c101114 */
[----:B------:R-:W-:-:S02]  /*6160*/  ISETP.LT.OR P5, PT, R29, 0x52, !P0 ;  /* 0x000000521d00780c */ /* 0x000fc400047a1670 */
[----:B-1----:R-:W-:Y:S01]  /*6170*/  F2FP.SATFINITE.E4M3.F32.PACK_AB_MERGE_C R19, RZ, R14, RZ ;  /* 0x0000000eff13723e */ /* 0x002fe200048070ff */
[----:B------:R1:W-:Y:S01]  /*6180*/  @!P6 STG.E.U8 desc[UR20][R8.64+0x51], R21 ;  /* 0x000051150800e986 */ /* 0x0003e2000c101114 */
[C---:B------:R-:W-:Y:S02]  /*6190*/  ISETP.LT.OR P6, PT, R29.reuse, 0x59, !P0 ;  /* 0x000000591d00780c */ /* 0x040fe400047c1670 */
[----:B------:R-:W-:Y:S01]  /*61a0*/  ISETP.LT.OR P0, PT, R29, 0x5a, !P0 ;  /* 0x0000005a1d00780c */ /* 0x000fe20004701670 */
[----:B------:R2:W-:Y:S01]  /*61b0*/  @!P3 STG.E.U8 desc[UR20][R6.64+0x50], R15 ;  /* 0x0000500f0600b986 */ /* 0x0005e2000c101114 */
[----:B0-----:R-:W-:Y:S02]  /*61c0*/  F2FP.SATFINITE.E4M3.F32.PACK_AB_MERGE_C R17, RZ, R16, RZ ;  /* 0x00000010ff11723e */ /* 0x001fe400048070ff */
[----:B-1----:R-:W-:-:S03]  /*61d0*/  F2FP.SATFINITE.E4M3.F32.PACK_AB_MERGE_C R21, RZ, R12, RZ ;  /* 0x0000000cff15723e */ /* 0x002fc600048070ff */
[----:B------:R2:W-:Y:S04]  /*61e0*/  @!P5 STG.E.U8 desc[UR20][R6.64+0x51], R17 ;  /* 0x000051110600d986 */ /* 0x0005e8000c101114 */
[----:B------:R2:W-:Y:S04]  /*61f0*/  @!P4 STG.E.U8 desc[UR20][R8.64+0x58], R13 ;  /* 0x0000580d0800c986 */ /* 0x0005e8000c101114 */
[----:B------:R2:W-:Y:S04]  /*6200*/  @!P1 STG.E.U8 desc[UR20][R8.64+0x59], R19 ;  /* 0x0000591308009986 */ /* 0x0005e8000c101114 */
[----:B------:R2:W-:Y:S04]  /*6210*/  @!P6 STG.E.U8 desc[UR20][R6.64+0x58], R11 ;  /* 0x0000580b0600e986 */ /* 0x0005e8000c101114 */
[----:B------:R2:W-:Y:S02]  /*6220*/  @!P0 STG.E.U8 desc[UR20][R6.64+0x59], R21 ;  /* 0x0000591506008986 */ /* 0x0005e4000c101114 */
.L_x_129:
[----:B------:R-:W-:Y:S05]  /*6230*/  BSYNC B0 ;  /* 0x0000000000007941 */ /* 0x000fea0003800000 */
.L_x_31:
[----:B------:R-:W-:Y:S01]  /*6240*/  ULDC UR6, c[0x0][0xc] ;  /* 0x0000030000067ab9 */ /* 0x000fe20000000800 */
[----:B------:R-:W-:Y:S01]  /*6250*/  ULDC UR7, c[0x0][0x10] ;  /* 0x0000040000077ab9 */ /* 0x000fe20000000800 */
[----:B0-2-4-:R-:W0:Y:S01]  /*6260*/  LDC R7, c[0x0][0x14] ;  /* 0x00000500ff077b82 */ /* 0x015e220000000800 */
[----:B------:R-:W-:Y:S01]  /*6270*/  UIMAD.WIDE.U32 UR6, UR6, UR7, URZ ;  /* 0x00000007060672a5 */ /* 0x000fe2000f8e003f */
[----:B------:R-:W-:Y:S01]  /*6280*/  PRMT R6, RZ, 0x7610, R6 ;  /* 0x00007610ff067816 */ /* 0x000fe20000000006 */
[----:B------:R-:W-:Y:S02]  /*6290*/  IMAD.MOV.U32 R103, RZ, RZ, -0x1 ;  /* 0xffffffffff677424 */ /* 0x000fe400078e00ff */
[----:B------:R-:W-:Y:S02]  /*62a0*/  IMAD.MOV.U32 R97, RZ, RZ, -0x1 ;  /* 0xffffffffff617424 */ /* 0x000fe400078e00ff */
[----:B0-----:R-:W-:-:S04]  /*62b0*/  IMAD.WIDE.U32 R2, R7, UR6, R2 ;  /* 0x0000000607027c25 */ /* 0x001fc8000f8e0002 */
[----:B------:R-:W-:Y:S01]  /*62c0*/  IMAD R7, R7, UR7, RZ ;  /* 0x0000000707077c24 */ /* 0x000fe2000f8e02ff */
[----:B------:R-:W-:Y:S02]  /*62d0*/  ULDC.64 UR6, c[0x0][0x650] ;  /* 0x0001940000067ab9 */ /* 0x000fe40000000a00 */
[----:B------:R-:W-:Y:S01]  /*62e0*/  ISETP.GE.U32.AND P0, PT, R2, UR6, PT ;  /* 0x0000000602007c0c */ /* 0x000fe2000bf06070 */
[----:B------:R-:W-:-:S05]  /*62f0*/  IMAD.IADD R3, R3, 0x1, R7 ;  /* 0x0000000103037824 */ /* 0x000fca00078e0207 */
[----:B------:R-:W-:-:S13]  /*6300*/  ISETP.GE.U32.AND.EX P0, PT, R3, UR7, PT, P0 ;  /* 0x0000000703007c0c */ /* 0x000fda000bf06100 */
[----:B------:R-:W-:Y:S05]  /*6310*/  @P0 BRA `(.L_x_130) ;  /* 0x0000000400600947 */ /* 0x000fea0003800000 */
[----:B------:R-:W0:Y:S01]  /*6320*/  S2R R20, SR_CTAID.X ;  /* 0x0000000000147919 */ /* 0x000e220000002500 */
[----:B------:R-:W2:Y:S01]  /*6330*/  LDC.64 R14, c[0x0][0x628] ;  /* 0x00018a00ff0e7b82 */ /* 0x000ea20000000a00 */
[----:B------:R-:W-:Y:S01]  /*6340*/  ULDC UR6, c[0x0][0x150] ;  /* 0x0000540000067ab9 */ /* 0x000fe20000000800 */
[----:B------:R-:W-:Y:S01]  /*6350*/  IMAD.MOV.U32 R12, RZ, RZ, R2 ;  /* 0x000000ffff0c7224 */ /* 0x000fe200078e0002 */
[----:B------:R-:W4:Y:S01]  /*6360*/  S2R R22, SR_CTAID.Y ;  /* 0x0000000000167919 */ /* 0x000f220000002600 */
[----:B------:R-:W-:-:S04]  /*6370*/  IMAD.MOV.U32 R13, RZ, RZ, R3 ;  /* 0x000000ffff0d7224 */ /* 0x000fc800078e0003 */
[----:B------:R-:W1:Y:S08]  /*6380*/  LDC R23, c[0x0][0x144] ;  /* 0x00005100ff177b82 */ /* 0x000e700000000800 */
[----:B------:R-:W1:Y:S08]  /*6390*/  LDC R16, c[0x0][0x630] ;  /* 0x00018c00ff107b82 */ /* 0x000e700000000800 */
[----:B------:R-:W1:Y:S01]  /*63a0*/  LDC.64 R18, c[0x0][0x620] ;  /* 0x00018800ff127b82 */ /* 0x000e620000000a00 */
[----:B--2---:R-:W-:-:S04]  /*63b0*/  ISETP.NE.U32.AND P0, PT, R14, RZ, PT ;  /* 0x000000ff0e00720c */ /* 0x004fc80003f05070 */
[----:B------:R-:W-:Y:S02]  /*63c0*/  ISETP.NE.AND.EX P0, PT, R15, RZ, PT, P0 ;  /* 0x000000ff0f00720c */ /* 0x000fe40003f05300 */
[----:B0-----:R-:W-:-:S05]  /*63d0*/  I2FP.F32.U32 R6, R20 ;  /* 0x0000001400067245 */ /* 0x001fca0000201000 */
[----:B------:R-:W-:-:S04]  /*63e0*/  FMUL R6, R6, UR6 ;  /* 0x0000000606067c20 */ /* 0x000fc80008400000 */
[----:B------:R0:W2:Y:S02]  /*63f0*/  F2I.U32.TRUNC.NTZ R21, R6 ;  /* 0x0000000600157305 */ /* 0x0000a4000020f000 */
[----:B----4-:R-:W-:Y:S05]  /*6400*/  @!P0 BRA `(.L_x_131) ;  /* 0x0000000000288947 */ /* 0x010fea0003800000 */
[----:B------:R-:W4:Y:S02]  /*6410*/  LDC R7, c[0x0][0x634] ;  /* 0x00018d00ff077b82 */ /* 0x000f240000000800 */
[----:B----4-:R-:W-:-:S05]  /*6420*/  IADD3 R11, P0, R2, R7, RZ ;  /* 0x00000007020b7210 */ /* 0x010fca0007f1e0ff */
[----:B------:R-:W-:-:S04]  /*6430*/  IMAD.X R17, RZ, RZ, R3, P0 ;  /* 0x000000ffff117224 */ /* 0x000fc800000e0603 */
[----:B0-----:R-:W-:-:S04]  /*6440*/  IMAD.WIDE.U32 R6, R17, R14, RZ ;  /* 0x0000000e11067225 */ /* 0x001fc800078e00ff */
[----:B-----5:R-:W-:-:S04]  /*6450*/  IMAD.WIDE.U32 R8, P0, R11, R15, R6 ;  /* 0x0000000f0b087225 */ /* 0x020fc80007800006 */
[----:B------:R-:W-:-:S04]  /*6460*/  IMAD.WIDE.U32 R6, R11, R14, RZ ;  /* 0x0000000e0b067225 */ /* 0x000fc800078e00ff */
[----:B------:R-:W-:Y:S01]  /*6470*/  IMAD.X R13, RZ, RZ, RZ, P0 ;  /* 0x000000ffff0d7224 */ /* 0x000fe200000e06ff */
[----:B------:R-:W-:Y:S01]  /*6480*/  IADD3 RZ, P0, R7, R8, RZ ;  /* 0x0000000807ff7210 */ /* 0x000fe20007f1e0ff */
[----:B------:R-:W-:-:S04]  /*6490*/  IMAD.MOV.U32 R12, RZ, RZ, R9 ;  /* 0x000000ffff0c7224 */ /* 0x000fc800078e0009 */
[----:B------:R-:W-:-:S08]  /*64a0*/  IMAD.WIDE.U32.X R12, R17, R15, R12, P0 ;  /* 0x0000000f110c7225 */ /* 0x000fd000000e040c */
.L_x_131:
[----:B------:R-:W4:Y:S01]  /*64b0*/  LDC.64 R28, c[0x0][0x640] ;  /* 0x00019000ff1c7b82 */ /* 0x000f220000000a00 */
[-C--:B-1----:R-:W-:Y:S01]  /*64c0*/  SHF.R.U64 R97, R12, R16.reuse, R13 ;  /* 0x000000100c617219 */ /* 0x082fe2000000120d */
[----:B--2---:R-:W-:Y:S01]  /*64d0*/  IMAD.MOV R21, RZ, RZ, -R21 ;  /* 0x000000ffff157224 */ /* 0x004fe200078e0a15 */
[----:B0-----:R-:W-:Y:S01]  /*64e0*/  SHF.R.U32.HI R6, RZ, R16, R13 ;  /* 0x00000010ff067219 */ /* 0x001fe2000001160d */
[----:B------:R-:W-:Y:S01]  /*64f0*/  ULDC UR6, c[0x0][0x154] ;  /* 0x0000550000067ab9 */ /* 0x000fe20000000800 */
[----:B------:R-:W-:Y:S01]  /*6500*/  IADD3 R9, P0, RZ, -R97, RZ ;  /* 0x80000061ff097210 */ /* 0x000fe20007f1e0ff */
[----:B------:R-:W-:Y:S02]  /*6510*/  IMAD R21, R23, R21, R20 ;  /* 0x0000001517157224 */ /* 0x000fe400078e0214 */
[----:B------:R-:W0:Y:S01]  /*6520*/  LDC R12, c[0x0][0x618] ;  /* 0x00018600ff0c7b82 */ /* 0x000e220000000800 */
[----:B------:R-:W-:Y:S02]  /*6530*/  IMAD.MOV.U32 R11, RZ, RZ, 0x1 ;  /* 0x00000001ff0b7424 */ /* 0x000fe400078e00ff */
[----:B------:R-:W-:-:S04]  /*6540*/  IMAD.X R7, RZ, RZ, ~R6, P0 ;  /* 0x000000ffff077224 */ /* 0x000fc800000e0e06 */
[-C--:B-----5:R-:W-:Y:S01]  /*6550*/  IMAD R8, R7, R18.reuse, RZ ;  /* 0x0000001207087224 */ /* 0x0a0fe200078e02ff */
[----:B------:R-:W1:Y:S01]  /*6560*/  LDC R24, c[0x0][0x608] ;  /* 0x00018200ff187b82 */ /* 0x000e620000000800 */
[----:B------:R-:W-:-:S04]  /*6570*/  IMAD.WIDE.U32 R6, R9, R18, R2 ;  /* 0x0000001209067225 */ /* 0x000fc800078e0002 */
[----:B------:R-:W-:Y:S01]  /*6580*/  IMAD R9, R9, R19, R8 ;  /* 0x0000001309097224 */ /* 0x000fe200078e0208 */
[----:B------:R-:W-:Y:S02]  /*6590*/  I2FP.F32.U32 R8, R22 ;  /* 0x0000001600087245 */ /* 0x000fe40000201000 */
[----:B---3--:R-:W2:Y:S01]  /*65a0*/  LDC R26, c[0x0][0x658] ;  /* 0x00019600ff1a7b82 */ /* 0x008ea20000000800 */
[----:B------:R-:W-:Y:S01]  /*65b0*/  IMAD.IADD R7, R7, 0x1, R9 ;  /* 0x0000000107077824 */ /* 0x000fe200078e0209 */
[----:B----4-:R-:W-:Y:S01]  /*65c0*/  ISETP.NE.U32.AND P0, PT, R28, RZ, PT ;  /* 0x000000ff1c00720c */ /* 0x010fe20003f05070 */
[----:B------:R-:W-:Y:S01]  /*65d0*/  FMUL R8, R8, UR6 ;  /* 0x0000000608087c20 */ /* 0x000fe20008400000 */
[----:B------:R-:W-:Y:S02]  /*65e0*/  IMAD.MOV.U32 R9, RZ, RZ, -0x1 ;  /* 0xffffffffff097424 */ /* 0x000fe400078e00ff */
[----:B------:R-:W-:Y:S01]  /*65f0*/  ISETP.NE.AND.EX P0, PT, R29, RZ, PT, P0 ;  /* 0x000000ff1d00720c */ /* 0x000fe20003f05300 */
[----:B------:R3:W4:Y:S01]  /*6600*/  F2I.U32.TRUNC.NTZ R17, R8 ;  /* 0x0000000800117305 */ /* 0x000722000020f000 */
[----:B------:R-:W3:Y:S01]  /*6610*/  LDC R19, c[0x0][0x148] ;  /* 0x00005200ff137b82 */ /* 0x000ee20000000800 */
[----:B0-----:R-:W-:-:S02]  /*6620*/  SHF.R.U64 R16, R6, R12, R7 ;  /* 0x0000000c06107219 */ /* 0x001fc40000001207 */
[----:B------:R-:W-:-:S05]  /*6630*/  SHF.R.U32.HI R7, RZ, R12, R7 ;  /* 0x0000000cff077219 */ /* 0x000fca0000011607 */
[----:B------:R-:W0:Y:S01]  /*6640*/  LDC R20, c[0x0][0x600] ;  /* 0x00018000ff147b82 */ /* 0x000e220000000800 */
[-CC-:B-1----:R-:W-:Y:S02]  /*6650*/  SHF.R.U64 R14, R16, R24.reuse, R7.reuse ;  /* 0x00000018100e7219 */ /* 0x182fe40000001207 */
[----:B------:R-:W-:-:S05]  /*6660*/  SHF.R.U32.HI R7, RZ, R24, R7 ;  /* 0x00000018ff077219 */ /* 0x000fca0000011607 */
[----:B------:R-:W1:Y:S01]  /*6670*/  LDC R25, c[0x0][0x648] ;  /* 0x00019200ff197b82 */ /* 0x000e620000000800 */
[-CC-:B--2---:R-:W-:Y:S02]  /*6680*/  SHF.R.U64 R18, R14, R26.reuse, R7.reuse ;  /* 0x0000001a0e127219 */ /* 0x184fe40000001207 */
[-C--:B------:R-:W-:Y:S02]  /*6690*/  SHF.L.U32 R9, R9, R26.reuse, RZ ;  /* 0x0000001a09097219 */ /* 0x080fe400000006ff */
[-C--:B------:R-:W-:Y:S01]  /*66a0*/  SHF.R.U32.HI R7, RZ, R26.reuse, R7 ;  /* 0x0000001aff077219 */ /* 0x080fe20000011607 */
[----:B------:R-:W-:Y:S01]  /*66b0*/  IMAD.MOV.U32 R6, RZ, RZ, R18 ;  /* 0x000000ffff067224 */ /* 0x000fe200078e0012 */
[----:B------:R-:W-:Y:S01]  /*66c0*/  SHF.L.U32 R26, R11, R26, RZ ;  /* 0x0000001a0b1a7219 */ /* 0x000fe200000006ff */
[----:B------:R-:W2:Y:S01]  /*66d0*/  LDC R27, c[0x0][0x638] ;  /* 0x00018e00ff1b7b82 */ /* 0x000ea20000000800 */
[----:B------:R-:W-:-:S07]  /*66e0*/  LOP3.LUT R23, RZ, R9, RZ, 0x33, !PT ;  /* 0x00000009ff177212 */ /* 0x000fce00078e33ff */
[----:B------:R-:W0:Y:S01]  /*66f0*/  LDC R30, c[0x0][0x610] ;  /* 0x00018400ff1e7b82 */ /* 0x000e220000000800 */
[----:B----4-:R-:W-:Y:S05]  /*6700*/  @!P0 BRA `(.L_x_132) ;  /* 0x0000000000288947 */ /* 0x010fea0003800000 */
[----:B------:R-:W4:Y:S02]  /*6710*/  LDC R11, c[0x0][0x64c] ;  /* 0x00019300ff0b7b82 */ /* 0x000f240000000800 */
[----:B----4-:R-:W-:-:S05]  /*6720*/  IADD3 R11, P0, R18, R11, RZ ;  /* 0x0000000b120b7210 */ /* 0x010fca0007f1e0ff */
[----:B------:R-:W-:-:S04]  /*6730*/  IMAD.X R15, RZ, RZ, R7, P0 ;  /* 0x000000ffff0f7224 */ /* 0x000fc800000e0607 */
[----:B------:R-:W-:-:S04]  /*6740*/  IMAD.WIDE.U32 R6, R15, R28, RZ ;  /* 0x0000001c0f067225 */ /* 0x000fc800078e00ff */
[----:B---3--:R-:W-:-:S04]  /*6750*/  IMAD.WIDE.U32 R8, P0, R11, R29, R6 ;  /* 0x0000001d0b087225 */ /* 0x008fc80007800006 */
[----:B------:R-:W-:-:S04]  /*6760*/  IMAD.WIDE.U32 R6, R11, R28, RZ ;  /* 0x0000001c0b067225 */ /* 0x000fc800078e00ff */
[----:B------:R-:W-:Y:S01]  /*6770*/  IMAD.X R13, RZ, RZ, RZ, P0 ;  /* 0x000000ffff0d7224 */ /* 0x000fe200000e06ff */
[----:B------:R-:W-:Y:S01]  /*6780*/  IADD3 RZ, P0, R7, R8, RZ ;  /* 0x0000000807ff7210 */ /* 0x000fe20007f1e0ff */
[----:B------:R-:W-:-:S04]  /*6790*/  IMAD.MOV.U32 R12, RZ, RZ, R9 ;  /* 0x000000ffff0c7224 */ /* 0x000fc800078e0009 */
[----:B------:R-:W-:-:S08]  /*67a0*/  IMAD.WIDE.U32.X R6, R15, R29, R12, P0 ;  /* 0x0000001d0f067225 */ /* 0x000fd000000e040c */
.L_x_132:
[----:B-1----:R-:W-:Y:S01]  /*67b0*/  SHF.R.U64 R6, R6, R25, R7 ;  /* 0x0000001906067219 */ /* 0x002fe20000001207 */
[----:B0-----:R-:W-:Y:S01]  /*67c0*/  VIADD R11, R20, 0xffffffff ;  /* 0xffffffff140b7836 */ /* 0x001fe20000000000 */
[----:B------:R-:W-:Y:S01]  /*67d0*/  LOP3.LUT R9, R14, R23, RZ, 0xc0, !PT ;  /* 0x000000170e097212 */ /* 0x000fe200078ec0ff */
[----:B------:R-:W-:Y:S02]  /*67e0*/  IMAD.MOV R17, RZ, RZ, -R17 ;  /* 0x000000ffff117224 */ /* 0x000fe400078e0a11 */
[----:B------:R-:W-:Y:S02]  /*67f0*/  IMAD.MOV R7, RZ, RZ, -R6 ;  /* 0x000000ffff077224 */ /* 0x000fe400078e0a06 */
[----:B------:R-:W-:Y:S01]  /*6800*/  IMAD R28, R26, R6, R9 ;  /* 0x000000061a1c7224 */ /* 0x000fe200078e0209 */
[----:B------:R-:W-:Y:S01]  /*6810*/  LOP3.LUT R9, R16, R11, RZ, 0xc0, !PT ;  /* 0x0000000b10097212 */ /* 0x000fe200078ec0ff */
[----:B---3--:R-:W-:Y:S02]  /*6820*/  @P2 IMAD R21, R19, R17, R22 ;  /* 0x0000001113152224 */ /* 0x008fe400078e0216 */
[----:B--2---:R-:W-:-:S02]  /*6830*/  IMAD R6, R7, R27, R18 ;  /* 0x0000001b07067224 */ /* 0x004fc400078e0212 */
[----:B------:R-:W-:Y:S02]  /*6840*/  IMAD R28, R28, R30, R21 ;  /* 0x0000001e1c1c7224 */ /* 0x000fe400078e0215 */
[----:B------:R-:W-:Y:S02]  /*6850*/  IMAD R7, R6, R20, R9 ;  /* 0x0000001406077224 */ /* 0x000fe400078e0209 */
[----:B------:R-:W-:-:S03]  /*6860*/  IMAD.MOV.U32 R8, RZ, RZ, 0x1 ;  /* 0x00000001ff087424 */ /* 0x000fc600078e00ff */
[----:B------:R-:W-:Y:S02]  /*6870*/  SEL R103, R7, R28, !P2 ;  /* 0x0000001c07677207 */ /* 0x000fe40005000000 */
[----:B------:R-:W-:Y:S02]  /*6880*/  PRMT R6, R8, 0x7610, R6 ;  /* 0x0000761008067816 */ /* 0x000fe40000000006 */
[----:B------:R-:W-:-:S07]  /*6890*/  SEL R28, R28, R7, !P2 ;  /* 0x000000071c1c7207 */ /* 0x000fce0005000000 */
.L_x_130:
[----:B------:R-:W-:Y:S01]  /*68a0*/  UIADD3 UR5, UR9, UR5, URZ ;  /* 0x0000000509057290 */ /* 0x000fe2000fffe03f */
[----:B------:R-:W-:Y:S01]  /*68b0*/  LOP3.LUT P0, RZ, R6, 0xff, RZ, 0xc0, !PT ;  /* 0x000000ff06ff7812 */ /* 0x000fe2000780c0ff */
[----:B------:R-:W-:Y:S02]  /*68c0*/  IMAD.MOV.U32 R102, RZ, RZ, R28 ;  /* 0x000000ffff667224 */ /* 0x000fe400078e001c */
[----:B------:R-:W-:Y:S02]  /*68d0*/  USHF.R.U32.HI UR6, URZ, 0x2, UR5 ;  /* 0x000000023f067899 */ /* 0x000fe40008011605 */
[----:B------:R-:W-:Y:S02]  /*68e0*/  UISETP.GT.U32.AND UP1, UPT, UR5, 0x3, UPT ;  /* 0x000000030500788c */ /* 0x000fe4000bf24070 */
[----:B------:R-:W-:Y:S02]  /*68f0*/  ULOP3.LUT UR6, UR6, 0x1, URZ, 0xc0, !UPT ;  /* 0x0000000106067892 */ /* 0x000fe4000f8ec03f */
[----:B------:R-:W-:-:S02]  /*6900*/  UISETP.LT.U32.AND UP1, UPT, UR9, 0x4, UP1 ;  /* 0x000000040900788c */ /* 0x000fc40008f21070 */
[----:B------:R-:W-:Y:S02]  /*6910*/  UISETP.NE.U32.AND UP0, UPT, UR6, 0x1, UPT ;  /* 0x000000010600788c */ /* 0x000fe4000bf05070 */
[----:B------:R-:W-:Y:S02]  /*6920*/  USEL UR7, URZ, 0x1, !UP1 ;  /* 0x000000013f077887 */ /* 0x000fe4000c800000 */
[----:B------:R-:W-:Y:S02]  /*6930*/  UISETP.GT.U32.AND UP0, UPT, UR9, 0x3, !UP0 ;  /* 0x000000030900788c */ /* 0x000fe4000c704070 */
[----:B------:R-:W-:Y:S02]  /*6940*/  ULOP3.LUT UR5, UR5, 0x3, URZ, 0xc0, !UPT ;  /* 0x0000000305057892 */ /* 0x000fe4000f8ec03f */
[----:B------:R-:W-:-:S04]  /*6950*/  USEL UR6, URZ, 0x1, !UP0 ;  /* 0x000000013f067887 */ /* 0x000fc8000c000000 */
[----:B------:R-:W-:Y:S01]  /*6960*/  ULOP3.LUT UR4, UR6, UR4, UR7, 0x96, !UPT ;  /* 0x0000000406047292 */ /* 0x000fe2000f8e9607 */
[----:B------:R-:W-:Y:S11]  /*6970*/  @P0 BRA `(.L_x_133) ;  /* 0xffffffa400640947 */ /* 0x000ff6000383ffff */
[----:B------:R-:W-:Y:S05]  /*6980*/  EXIT ;  /* 0x000000000000794d */ /* 0x000fea0003800000 */
.L_x_3:
[----:B0-----:R-:W-:Y:S01]  /*6990*/  ULDC.64 UR4, c[0x0][0x650] ;  /* 0x0001940000047ab9 */ /* 0x001fe20000000a00 */
        /* <DEDUP_REMOVED lines=25> */
.L_x_135:
[-CC-:B------:R-:W-:Y:S01]  /*6b30*/  SHF.R.U64 R16, R14, R18.reuse, R15.reuse ;  /* 0x000000120e107219 */ /* 0x180fe2000000120f */
[----:B------:R-:W0:Y:S01]  /*6b40*/  LDC R22, c[0x0][0x618] ;  /* 0x00018600ff167b82 */ /* 0x000e220000000800 */
[----:B------:R-:W-:Y:S01]  /*6b50*/  SHF.R.U32.HI R7, RZ, R18, R15 ;  /* 0x00000012ff077219 */ /* 0x000fe2000001160f */
[----:B------:R-:W-:Y:S01]  /*6b60*/  ULDC UR4, c[0x0][0x150] ;  /* 0x0000540000047ab9 */ /* 0x000fe20000000800 */
[----:B------:R-:W-:Y:S02]  /*6b70*/  IADD3 R9, P0, RZ, -R16, RZ ;  /* 0x80000010ff097210 */ /* 0x000fe40007f1e0ff */
[----:B------:R-:W-:-:S03]  /*6b80*/  I2FP.F32.U32 R10, R6 ;  /* 0x00000006000a7245 */ /* 0x000fc60000201000 */
[----:B------:R-:W1:Y:S01]  /*6b90*/  LDC.64 R24, c[0x0][0x640] ;  /* 0x00019000ff187b82 */ /* 0x000e620000000a00 */
[----:B------:R-:W-:Y:S02]  /*6ba0*/  IMAD.X R7, RZ, RZ, ~R7, P0 ;  /* 0x000000ffff077224 */ /* 0x000fe400000e0e07 */
[----:B------:R-:W-:Y:S01]  /*6bb0*/  FMUL R13, R10, UR4 ;  /* 0x000000040a0d7c20 */ /* 0x000fe20008400000 */
[----:B------:R-:W-:Y:S01]  /*6bc0*/  IMAD.WIDE.U32 R10, R9, R20, R2 ;  /* 0x00000014090a7225 */ /* 0x000fe200078e0002 */
[----:B------:R-:W-:-:S03]  /*6bd0*/  ULDC UR4, c[0x0][0x154] ;  /* 0x0000550000047ab9 */ /* 0x000fc60000000800 */
[----:B------:R-:W-:Y:S01]  /*6be0*/  IMAD R12, R7, R20, RZ ;  /* 0x00000014070c7224 */ /* 0x000fe200078e02ff */
[----:B------:R-:W2:Y:S01]  /*6bf0*/  LDC R15, c[0x0][0x144] ;  /* 0x00005100ff0f7b82 */ /* 0x000ea20000000800 */
[----:B------:R-:W3:Y:S02]  /*6c00*/  F2I.U32.TRUNC.NTZ R13, R13 ;  /* 0x0000000d000d7305 */ /* 0x000ee4000020f000 */
[----:B------:R-:W-:Y:S02]  /*6c10*/  IMAD R7, R9, R21, R12 ;  /* 0x0000001509077224 */ /* 0x000fe400078e020c */
[----:B------:R-:W-:Y:S02]  /*6c20*/  IMAD.MOV.U32 R12, RZ, RZ, 0x1 ;  /* 0x00000001ff0c7424 */ /* 0x000fe400078e00ff */
[----:B------:R-:W-:Y:S01]  /*6c30*/  IMAD.IADD R7, R11, 0x1, R7 ;  /* 0x000000010b077824 */ /* 0x000fe200078e0207 */
[----:B------:R-:W4:Y:S04]  /*6c40*/  LDC R18, c[0x0][0x608] ;  /* 0x00018200ff127b82 */ /* 0x000f280000000800 */
[----:B0-----:R-:W-:-:S02]  /*6c50*/  SHF.R.U64 R14, R10, R22, R7 ;  /* 0x000000160a0e7219 */ /* 0x001fc40000001207 */
[----:B------:R-:W-:Y:S02]  /*6c60*/  I2FP.F32.U32 R10, R8 ;  /* 0x00000008000a7245 */ /* 0x000fe40000201000 */
[----:B------:R-:W0:Y:S01]  /*6c70*/  LDC R23, c[0x0][0x658] ;  /* 0x00019600ff177b82 */ /* 0x000e220000000800 */
[----:B-1----:R-:W-:Y:S01]  /*6c80*/  ISETP.NE.U32.AND P0, PT, R24, RZ, PT ;  /* 0x000000ff1800720c */ /* 0x002fe20003f05070 */
[----:B---3--:R-:W-:Y:S01]  /*6c90*/  IMAD.MOV R9, RZ, RZ, -R13 ;  /* 0x000000ffff097224 */ /* 0x008fe200078e0a0d */
[----:B------:R-:W-:Y:S01]  /*6ca0*/  SHF.R.U32.HI R7, RZ, R22, R7 ;  /* 0x00000016ff077219 */ /* 0x000fe20000011607 */
[----:B------:R-:W-:Y:S01]  /*6cb0*/  FMUL R10, R10, UR4 ;  /* 0x000000040a0a7c20 */ /* 0x000fe20008400000 */
[----:B------:R-:W-:-:S03]  /*6cc0*/  ISETP.NE.AND.EX P0, PT, R25, RZ, PT, P0 ;  /* 0x000000ff1900720c */ /* 0x000fc60003f05300 */
[----:B------:R-:W1:Y:S01]  /*6cd0*/  LDC R21, c[0x0][0x148] ;  /* 0x00005200ff157b82 */ /* 0x000e620000000800 */
[----:B--2---:R-:W-:Y:S01]  /*6ce0*/  IMAD R22, R15, R9, R6 ;  /* 0x000000090f167224 */ /* 0x004fe200078e0206 */
[----:B------:R2:W3:Y:S06]  /*6cf0*/  F2I.U32.TRUNC.NTZ R19, R10 ;  /* 0x0000000a00137305 */ /* 0x0004ec000020f000 */
[----:B------:R-:W1:Y:S01]  /*6d00*/  LDC R20, c[0x0][0x600] ;  /* 0x00018000ff147b82 */ /* 0x000e620000000800 */
[-CC-:B----4-:R-:W-:Y:S02]  /*6d10*/  SHF.R.U64 R17, R14, R18.reuse, R7.reuse ;  /* 0x000000120e117219 */ /* 0x190fe40000001207 */
[----:B------:R-:W-:Y:S01]  /*6d20*/  SHF.R.U32.HI R6, RZ, R18, R7 ;  /* 0x00000012ff067219 */ /* 0x000fe20000011607 */
[----:B------:R-:W-:-:S04]  /*6d30*/  IMAD.MOV.U32 R18, RZ, RZ, -0x1 ;  /* 0xffffffffff127424 */ /* 0x000fc800078e00ff */
[----:B------:R-:W4:Y:S01]  /*6d40*/  LDC R26, c[0x0][0x648] ;  /* 0x00019200ff1a7b82 */ /* 0x000f220000000800 */
[-C--:B0-----:R-:W-:Y:S02]  /*6d50*/  SHF.L.U32 R9, R18, R23.reuse, RZ ;  /* 0x0000001712097219 */ /* 0x081fe400000006ff */
[-CC-:B------:R-:W-:Y:S02]  /*6d60*/  SHF.R.U64 R18, R17, R23.reuse, R6.reuse ;  /* 0x0000001711127219 */ /* 0x180fe40000001206 */
[-C--:B------:R-:W-:Y:S02]  /*6d70*/  SHF.R.U32.HI R7, RZ, R23.reuse, R6 ;  /* 0x00000017ff077219 */ /* 0x080fe40000011606 */
[----:B------:R-:W-:Y:S01]  /*6d80*/  SHF.L.U32 R23, R12, R23, RZ ;  /* 0x000000170c177219 */ /* 0x000fe200000006ff */
[----:B------:R-:W0:Y:S01]  /*6d90*/  LDC R27, c[0x0][0x638] ;  /* 0x00018e00ff1b7b82 */ /* 0x000e220000000800 */
[----:B------:R-:W-:Y:S01]  /*6da0*/  LOP3.LUT R28, RZ, R9, RZ, 0x33, !PT ;  /* 0x00000009ff1c7212 */ /* 0x000fe200078e33ff */
[----:B------:R-:W-:-:S06]  /*6db0*/  IMAD.MOV.U32 R6, RZ, RZ, R18 ;  /* 0x000000ffff067224 */ /* 0x000fcc00078e0012 */
[----:B------:R-:W0:Y:S01]  /*6dc0*/  LDC R29, c[0x0][0x610] ;  /* 0x00018400ff1d7b82 */ /* 0x000e220000000800 */
[----:B--23--:R-:W-:Y:S05]  /*6dd0*/  @!P0 BRA `(.L_x_136) ;  /* 0x0000000000288947 */ /* 0x00cfea0003800000 */
[----:B------:R-:W2:Y:S02]  /*6de0*/  LDC R9, c[0x0][0x64c] ;  /* 0x00019300ff097b82 */ /* 0x000ea40000000800 */
[----:B--2---:R-:W-:-:S05]  /*6df0*/  IADD3 R9, P0, R18, R9, RZ ;  /* 0x0000000912097210 */ /* 0x004fca0007f1e0ff */
        /* <DEDUP_REMOVED lines=8> */
.L_x_136:
[----:B----4-:R-:W-:Y:S01]  /*6e80*/  SHF.R.U64 R7, R6, R26, R7 ;  /* 0x0000001a06077219 */ /* 0x010fe20000001207 */
[----:B-1----:R-:W-:Y:S01]  /*6e90*/  VIADD R13, R20, 0xffffffff ;  /* 0xffffffff140d7836 */ /* 0x002fe20000000000 */
[----:B------:R-:W-:Y:S01]  /*6ea0*/  LOP3.LUT R6, R17, R28, RZ, 0xc0, !PT ;  /* 0x0000001c11067212 */ /* 0x000fe200078ec0ff */
[----:B------:R-:W-:Y:S02]  /*6eb0*/  IMAD.MOV R19, RZ, RZ, -R19 ;  /* 0x000000ffff137224 */ /* 0x000fe400078e0a13 */
[----:B------:R-:W-:Y:S02]  /*6ec0*/  IMAD.MOV R9, RZ, RZ, -R7 ;  /* 0x000000ffff097224 */ /* 0x000fe400078e0a07 */
[----:B------:R-:W-:Y:S01]  /*6ed0*/  IMAD R11, R23, R7, R6 ;  /* 0x00000007170b7224 */ /* 0x000fe200078e0206 */
[----:B------:R-:W-:Y:S01]  /*6ee0*/  LOP3.LUT R7, R14, R13, RZ, 0xc0, !PT ;  /* 0x0000000d0e077212 */ /* 0x000fe200078ec0ff */
[----:B------:R-:W-:Y:S02]  /*6ef0*/  @P2 IMAD R22, R21, R19, R8 ;  /* 0x0000001315162224 */ /* 0x000fe400078e0208 */
[----:B0-----:R-:W-:-:S02]  /*6f00*/  IMAD R6, R9, R27, R18 ;  /* 0x0000001b09067224 */ /* 0x001fc400078e0212 */
[----:B------:R-:W-:Y:S02]  /*6f10*/  IMAD R11, R11, R29, R22 ;  /* 0x0000001d0b0b7224 */ /* 0x000fe400078e0216 */
[----:B------:R-:W-:Y:S02]  /*6f20*/  IMAD R6, R6, R20, R7 ;  /* 0x0000001406067224 */ /* 0x000fe400078e0207 */
[----:B------:R-:W-:Y:S02]  /*6f30*/  IMAD.MOV.U32 R9, RZ, RZ, 0x1 ;  /* 0x00000001ff097424 */ /* 0x000fe400078e00ff */
[----:B------:R-:W-:Y:S01]  /*6f40*/  IMAD.MOV.U32 R10, RZ, RZ, R16 ;  /* 0x000000ffff0a7224 */ /* 0x000fe200078e0010 */
[----:B------:R-:W-:Y:S02]  /*6f50*/  SEL R15, R6, R11, !P2 ;  /* 0x0000000b060f7207 */ /* 0x000fe40005000000 */
[----:B------:R-:W-:-:S07]  /*6f60*/  SEL R11, R11, R6, !P2 ;  /* 0x000000060b0b7207 */ /* 0x000fce0005000000 */
.L_x_134:
[----:B------:R-:W-:-:S08]  /*6f70*/  NOP ;  /* 0x0000000000007918 */ /* 0x000fd00000000000 */
[----:B------:R-:W0:-:S00]  /*6f80*/  USETMAXREG.DEALLOC.CTAPOOL 0x28 ;  /* 0x00000028000079c8 */ /* 0x000e0000080e0500 */
[----:B0-----:R-:W-:-:S13]  /*6f90*/  ISETP.NE.AND P0, PT, R5, RZ, PT ;  /* 0x000000ff0500720c */ /* 0x001fda0003f05270 */
[----:B------:R-:W-:Y:S05]  /*6fa0*/  @P0 EXIT ;  /* 0x000000000000094d */ /* 0x000fea0003800000 */
[----:B------:R-:W-:Y:S01]  /*6fb0*/  LOP3.LUT P0, RZ, R9, 0xff, RZ, 0xc0, !PT ;  /* 0x000000ff09ff7812 */ /* 0x000fe2000780c0ff */
[----:B------:R-:W-:Y:S02]  /*6fc0*/  IMAD.MOV.U32 R12, RZ, RZ, 0x1 ;  /* 0x00000001ff0c7424 */ /* 0x000fe400078e00ff */
[----:B------:R-:W-:-:S10]  /*6fd0*/  IMAD.MOV.U32 R5, RZ, RZ, RZ ;  /* 0x000000ffff057224 */ /* 0x000fd400078e00ff */
[----:B------:R-:W-:Y:S05]  /*6fe0*/  @!P0 BRA `(.L_x_137) ;  /* 0x0000000c00608947 */ /* 0x000fea0003800000 */
[----:B------:R-:W0:Y:S01]  /*6ff0*/  LDC R5, c[0x0][0x28c] ;  /* 0x0000a300ff057b82 */ /* 0x000e220000000800 */
[----:B------:R-:W-:Y:S01]  /*7000*/  ULDC UR5, c[0x0][0x658] ;  /* 0x0001960000057ab9 */ /* 0x000fe20000000800 */
[----:B------:R-:W-:Y:S01]  /*7010*/  UMOV UR7, 0xffffffff ;  /* 0xffffffff00077882 */ /* 0x000fe20000000000 */
[----:B------:R-:W-:Y:S01]  /*7020*/  ULDC UR6, c[0x0][0xc] ;  /* 0x0000030000067ab9 */ /* 0x000fe20000000800 */
[----:B------:R-:W-:Y:S01]  /*7030*/  USHF.L.U32 UR9, UR7, UR5, URZ ;  /* 0x0000000507097299 */ /* 0x000fe2000800063f */
[C---:B------:R-:W-:Y:S01]  /*7040*/  LOP3.LUT P4, RZ, R0.reuse, 0x7f, RZ, 0xc0, !PT ;  /* 0x0000007f00ff7812 */ /* 0x040fe2000788c0ff */
[----:B------:R-:W-:Y:S01]  /*7050*/  UMOV UR8, 0x1 ;  /* 0x0000000100087882 */ /* 0x000fe20000000000 */
[----:B------:R-:W-:Y:S01]  /*7060*/  ULDC UR7, c[0x0][0x10] ;  /* 0x0000040000077ab9 */ /* 0x000fe20000000800 */
[----:B------:R-:W-:Y:S01]  /*7070*/  LOP3.LUT P0, RZ, R0, 0x1f, RZ, 0xc0, !PT ;  /* 0x0000001f00ff7812 */ /* 0x000fe2000780c0ff */
[----:B------:R-:W-:Y:S01]  /*7080*/  UIMAD.WIDE.U32 UR6, UR6, UR7, URZ ;  /* 0x00000007060672a5 */ /* 0x000fe2000f8e003f */
[----:B------:R-:W-:Y:S01]  /*7090*/  BSSY B0, `(.L_x_137) ;  /* 0x00000cd000007945 */ /* 0x000fe20003800000 */
[----:B------:R-:W-:Y:S01]  /*70a0*/  USHF.L.U32 UR5, UR8, UR5, URZ ;  /* 0x0000000508057299 */ /* 0x000fe2000800063f */
[----:B------:R-:W-:Y:S01]  /*70b0*/  IMAD.MOV.U32 R14, RZ, RZ, 0x1 ;  /* 0x00000001ff0e7424 */ /* 0x000fe200078e00ff */
[----:B------:R-:W-:Y:S01]  /*70c0*/  LOP3.LUT R17, R4, 0x2, RZ, 0xfc, !PT ;  /* 0x0000000204117812 */ /* 0x000fe200078efcff */
[----:B------:R-:W-:Y:S01]  /*70d0*/  ULDC UR8, c[0x0][0x14] ;  /* 0x0000050000087ab9 */ /* 0x000fe20000000800 */
[----:B------:R-:W-:Y:S01]  /*70e0*/  PLOP3.LUT P0, PT, P0, P4, PT, 0x8a, 0x0 ;  /* 0x000000000000781c */ /* 0x000fe20000709172 */
[----:B------:R-:W-:Y:S01]  /*70f0*/  UIMAD.WIDE.U32 UR30, UR6, UR8, URZ ;  /* 0x00000008061e72a5 */ /* 0x000fe2000f8e003f */
[----:B------:R-:W-:Y:S01]  /*7100*/  IMAD.MOV.U32 R12, RZ, RZ, 0x1 ;  /* 0x00000001ff0c7424 */ /* 0x000fe200078e00ff */
[----:B------:R-:W-:Y:S01]  /*7110*/  UIMAD UR7, UR7, UR8, URZ ;  /* 0x00000008070772a4 */ /* 0x000fe2000f8e023f */
[----:B------:R-:W-:Y:S01]  /*7120*/  ULDC UR4, c[0x0][0x600] ;  /* 0x0001800000047ab9 */ /* 0x000fe20000000800 */
[----:B------:R-:W-:-:S02]  /*7130*/  ULOP3.LUT UR6, URZ, UR9, URZ, 0x33, !UPT ;  /* 0x000000093f067292 */ /* 0x000fc4000f8e333f */
[----:B------:R-:W-:Y:S01]  /*7140*/  UIADD3 UR4, UR4, -0x1, URZ ;  /* 0xffffffff04047890 */ /* 0x000fe2000fffe03f */
[----:B0-----:R-:W-:Y:S01]  /*7150*/  VIADD R5, R5, 0xff ;  /* 0x000000ff05057836 */ /* 0x001fe20000000000 */
[----:B------:R-:W-:Y:S01]  /*7160*/  UIADD3 UR7, UR31, UR7, URZ ;  /* 0x000000071f077290 */ /* 0x000fe2000fffe03f */
[----:B------:R-:W-:-:S03]  /*7170*/  ULDC.64 UR38, c[0x0][0x198] ;  /* 0x0000660000267ab9 */ /* 0x000fc60000000a00 */
[----:B------:R-:W-:-:S04]  /*7180*/  SHF.R.S32.HI R6, RZ, 0x1f, R5 ;  /* 0x0000001fff067819 */ /* 0x000fc80000011405 */
[----:B------:R-:W-:Y:S01]  /*7190*/  LEA.HI R6, R6, R5, RZ, 0x8 ;  /* 0x0000000506067211 */ /* 0x000fe200078f40ff */
[----:B------:R-:W-:-:S03]  /*71a0*/  IMAD.MOV.U32 R5, RZ, RZ, RZ ;  /* 0x000000ffff057224 */ /* 0x000fc600078e00ff */
[----:B------:R-:W-:-:S05]  /*71b0*/  SHF.R.S32.HI R16, RZ, 0x8, R6 ;  /* 0x00000008ff107819 */ /* 0x000fca0000011406 */
[----:B------:R-:W-:-:S07]  /*71c0*/  VIADD R13, R16, 0x1 ;  /* 0x00000001100d7836 */ /* 0x000fce0000000000 */
.L_x_149:
[----:B------:R-:W-:-:S03]  /*71d0*/  UMOV UR8, 0xffffffff ;  /* 0xffffffff00087882 */ /* 0x000fc60000000000 */
[----:B------:R-:W-:Y:S05]  /*71e0*/  BRA.DIV UR8, `(.L_x_138) ;  /* 0x0000000e08d07947 */ /* 0x000fea000b800000 */
[----:B------:R-:W-:-:S13]  /*71f0*/  ELECT P1, URZ, PT ;  /* 0x00000000003f782f */ /* 0x000fda0003820000 */
.L_x_160:
[----:B------:R-:W0:Y:S01]  /*7200*/  LDC R0, c[0x0][0x28c] ;  /* 0x0000a300ff007b82 */ /* 0x000e220000000800 */
[----:B------:R-:W-:Y:S01]  /*7210*/  BSSY B1, `(.L_x_139) ;  /* 0x0000043000017945 */ /* 0x000fe20003800000 */
[----:B0-----:R-:W-:-:S13]  /*7220*/  ISETP.LT.OR P1, PT, R0, 0x1, !P1 ;  /* 0x000000010000780c */ /* 0x001fda0004f21670 */
[----:B------:R-:W-:Y:S05]  /*7230*/  @P1 BRA `(.L_x_140) ;  /* 0x0000000400001947 */ /* 0x000fea0003800000 */
[----:B------:R-:W-:Y:S02]  /*7240*/  IMAD.SHL.U32 R11, R11, 0x80, RZ ;  /* 0x000000800b0b7824 */ /* 0x000fe400078e00ff */
[----:B------:R-:W-:Y:S02]  /*7250*/  IMAD R15, R15, 0x60, RZ ;  /* 0x000000600f0f7824 */ /* 0x000fe400078e02ff */
[----:B------:R-:W-:Y:S02]  /*7260*/  IMAD.MOV.U32 R20, RZ, RZ, RZ ;  /* 0x000000ffff147224 */ /* 0x000fe400078e00ff */
[----:B------:R-:W-:Y:S02]  /*7270*/  IMAD.MOV.U32 R0, RZ, RZ, R13 ;  /* 0x000000ffff007224 */ /* 0x000fe400078e000d */
[----:B------:R-:W-:Y:S02]  /*7280*/  IMAD.MOV.U32 R6, RZ, RZ, R12 ;  /* 0x000000ffff067224 */ /* 0x000fe400078e000c */
[----:B------:R-:W-:-:S07]  /*7290*/  IMAD.MOV.U32 R7, RZ, RZ, R5 ;  /* 0x000000ffff077224 */ /* 0x000fce00078e0005 */
.L_x_144:
[----:B------:R-:W0:Y:S01]  /*72a0*/  S2R R9, SR_CgaCtaId ;  /* 0x0000000000097919 */ /* 0x000e220000008800 */
[----:B------:R-:W-:-:S04]  /*72b0*/  MOV R8, 0x400 ;  /* 0x0000040000087802 */ /* 0x000fc80000000f00 */
[----:B0-----:R-:W-:Y:S02]  /*72c0*/  LEA R18, R9, R8, 0x18 ;  /* 0x0000000809127211 */ /* 0x001fe400078ec0ff */
[----:B------:R-:W-:Y:S01]  /*72d0*/  SHF.L.U32 R8, R6, 0x1f, RZ ;  /* 0x0000001f06087819 */ /* 0x000fe200000006ff */
[----:B------:R-:W0:Y:S02]  /*72e0*/  @!P4 LDC R9, c[0x0][0x500] ;  /* 0x00014000ff09cb82 */ /* 0x000e240000000800 */
[----:B------:R-:W-:-:S04]  /*72f0*/  IMAD R19, R7, 0x8, R18 ;  /* 0x0000000807137824 */ /* 0x000fc800078e0212 */
[----:B------:R-:W1:Y:S02]  /*7300*/  SYNCS.PHASECHK.TRANS64.TRYWAIT P1, [R19+URZ+0x20], R8 ;  /* 0x00002008130075a7 */ /* 0x000e64000802017f */
[----:B-1----:R-:W-:Y:S05]  /*7310*/  @!P1 BRA `(.L_x_141) ;  /* 0x0000000c00a49947 */ /* 0x002fea0003800000 */
.L_x_161:
[----:B-1----:R-:W-:Y:S01]  /*7320*/  PRMT R8, R17, 0x9910, RZ ;  /* 0x0000991011087816 */ /* 0x002fe200000000ff */
[----:B0-----:R0:W-:Y:S03]  /*7330*/  @!P4 SYNCS.ARRIVE.TRANS64 RZ, [R19+URZ], R9 ;  /* 0x0000000913ffc9a7 */ /* 0x0011e6000800003f */
[----:B------:R-:W-:-:S13]  /*7340*/  ISETP.NE.AND P1, PT, R8, 0x2, PT ;  /* 0x000000020800780c */ /* 0x000fda0003f25270 */
[----:B0-----:R-:W-:Y:S05]  /*7350*/  @P1 BRA `(.L_x_142) ;  /* 0x0000000000041947 */ /* 0x001fea0003800000 */
[----:B------:R-:W-:Y:S01]  /*7360*/  BPT.TRAP 0x1 ;  /* 0x000000040000795c */ /* 0x000fe20000300000 */
.L_x_142:
[----:B------:R-:W-:Y:S05]  /*7370*/  @P0 BRA `(.L_x_143) ;  /* 0x0000000000040947 */ /* 0x000fea0003800000 */
[----:B------:R-:W-:Y:S01]  /*7380*/  BPT.TRAP 0x1 ;  /* 0x000000040000795c */ /* 0x000fe20000300000 */
.L_x_143:
[C-C-:B------:R-:W-:Y:S01]  /*7390*/  IMAD R8, R7.reuse, 0x8000, R18.reuse ;  /* 0x0000800007087824 */ /* 0x140fe200078e0212 */
[----:B------:R-:W-:Y:S01]  /*73a0*/  R2UR UR34, R20 ;  /* 0x00000000142272ca */ /* 0x000fe200000e0000 */
[----:B------:R-:W-:Y:S01]  /*73b0*/  IMAD R18, R7, 0x6000, R18 ;  /* 0x0000600007127824 */ /* 0x000fe200078e0212 */
[----:B------:R-:W-:Y:S01]  /*73c0*/  R2UR UR33, R19 ;  /* 0x00000000132172ca */ /* 0x000fe200000e0000 */
[----:B------:R-:W-:Y:S01]  /*73d0*/  VIADD R0, R0, 0xffffffff ;  /* 0xffffffff00007836 */ /* 0x000fe20000000000 */
[----:B------:R-:W-:Y:S01]  /*73e0*/  R2UR UR24, R8 ;  /* 0x00000000081872ca */ /* 0x000fe200000e0000 */
[----:B------:R-:W-:Y:S01]  /*73f0*/  UIADD3 UR14, UP0, UR38, 0xf0, URZ ;  /* 0x000000f0260e7890 */ /* 0x000fe2000ff1e03f */
[----:B------:R-:W-:Y:S01]  /*7400*/  R2UR UR8, R18 ;  /* 0x00000000120872ca */ /* 0x000fe200000e0000 */
[----:B------:R-:W-:Y:S01]  /*7410*/  UIADD3 UR40, UP1, UR38, 0x1f0, URZ ;  /* 0x000001f026287890 */ /* 0x000fe2000ff3e03f */
[----:B------:R-:W-:Y:S01]  /*7420*/  R2UR UR36, R10 ;  /* 0x000000000a2472ca */ /* 0x000fe200000e0000 */
[----:B------:R-:W-:Y:S01]  /*7430*/  UIADD3.X UR15, URZ, UR39, URZ, UP0, !UPT ;  /* 0x000000273f0f7290 */ /* 0x000fe200087fe43f */
[----:B------:R-:W-:Y:S01]  /*7440*/  R2UR UR35, R11 ;  /* 0x000000000b2372ca */ /* 0x000fe200000e0000 */
[----:B------:R-:W-:Y:S01]  /*7450*/  UIADD3.X UR41, URZ, UR39, URZ, UP1, !UPT ;  /* 0x000000273f297290 */ /* 0x000fe20008ffe43f */
[----:B------:R-:W-:Y:S01]  /*7460*/  R2UR UR19, R15 ;  /* 0x000000000f1372ca */ /* 0x000fe200000e0000 */
[----:B------:R-:W-:Y:S01]  /*7470*/  UIADD3 UR26, UR34, 0x80, URZ ;  /* 0x00000080221a7890 */ /* 0x000fe2000fffe03f */
[----:B------:R-:W-:Y:S01]  /*7480*/  ISETP.GT.AND P3, PT, R0, 0x1, PT ;  /* 0x000000010000780c */ /* 0x000fe20003f64270 */
[----:B------:R-:W-:Y:S01]  /*7490*/  VIADD R7, R7, 0x1 ;  /* 0x0000000107077836 */ /* 0x000fe20000000000 */
[----:B------:R-:W-:Y:S01]  /*74a0*/  UMOV UR22, 0x0 ;  /* 0x0000000000167882 */ /* 0x000fe20000000000 */
[----:B------:R-:W-:Y:S01]  /*74b0*/  UIADD3 UR32, UR24, 0x100, URZ ;  /* 0x0000010018207890 */ /* 0x000fe2000fffe03f */
[----:B------:R-:W-:Y:S01]  /*74c0*/  VIADD R20, R20, 0x100 ;  /* 0x0000010014147836 */ /* 0x000fe20000000000 */
[----:B------:R-:W-:Y:S01]  /*74d0*/  UIADD3 UR24, UR24, 0x4100, URZ ;  /* 0x0000410018187890 */ /* 0x000fe2000fffe03f */
[----:B------:R-:W-:Y:S01]  /*74e0*/  ISETP.NE.AND P1, PT, R7, 0x4, PT ;  /* 0x000000040700780c */ /* 0x000fe20003f25270 */
[----:B------:R-:W-:-:S02]  /*74f0*/  UIADD3 UR16, UR8, 0x20100, URZ ;  /* 0x0002010008107890 */ /* 0x000fc4000fffe03f */
[----:B------:R-:W-:Y:S01]  /*7500*/  UIADD3 UR8, UR8, 0x23100, URZ ;  /* 0x0002310008087890 */ /* 0x000fe2000fffe03f */
[----:B------:R-:W-:Y:S01]  /*7510*/  SEL R9, RZ, 0x1, P1 ;  /* 0x00000001ff097807 */ /* 0x000fe20000800000 */
[----:B------:R-:W-:Y:S01]  /*7520*/  UMOV UR23, 0x10000000 ;  /* 0x1000000000177882 */ /* 0x000fe20000000000 */
[----:B------:R-:W-:Y:S01]  /*7530*/  UMOV UR25, UR33 ;  /* 0x0000002100197c82 */ /* 0x000fe20008000000 */
[----:B------:R-:W-:Y:S01]  /*7540*/  UMOV UR28, UR36 ;  /* 0x00000024001c7c82 */ /* 0x000fe20008000000 */
[----:B------:R-:W-:Y:S01]  /*7550*/  UMOV UR27, UR35 ;  /* 0x00000023001b7c82 */ /* 0x000fe20008000000 */
[----:B------:R-:W-:Y:S01]  /*7560*/  UMOV UR17, UR33 ;  /* 0x0000002100117c82 */ /* 0x000fe20008000000 */
[----:B------:R-:W-:Y:S01]  /*7570*/  UMOV UR18, UR34 ;  /* 0x0000002200127c82 */ /* 0x000fe20008000000 */
[----:B------:R-:W-:Y:S01]  /*7580*/  UMOV UR20, UR36 ;  /* 0x0000002400147c82 */ /* 0x000fe20008000000 */
[----:B------:R0:W-:Y:S01]  /*7590*/  UTMALDG.3D [UR32], [UR14], desc[UR22] ;  /* 0x000016200e0075b4 */ /* 0x0001e20008011000 */
[----:B------:R-:W-:Y:S01]  /*75a0*/  UMOV UR9, UR33 ;  /* 0x0000002100097c82 */ /* 0x000fe20008000000 */
[----:B------:R-:W-:Y:S01]  /*75b0*/  UMOV UR11, UR19 ;  /* 0x00000013000b7c82 */ /* 0x000fe20008000000 */
[----:B------:R-:W-:Y:S01]  /*75c0*/  UMOV UR12, UR36 ;  /* 0x00000024000c7c82 */ /* 0x000fe20008000000 */
[----:B------:R-:W-:Y:S01]  /*75d0*/  UMOV UR10, UR26 ;  /* 0x0000001a000a7c82 */ /* 0x000fe20008000000 */
[----:B------:R-:W-:-:S02]  /*75e0*/  LOP3.LUT R6, R6, R9, RZ, 0x3c, !PT ;  /* 0x0000000906067212 */ /* 0x000fc400078e3cff */
[----:B------:R-:W-:Y:S01]  /*75f0*/  SEL R7, R7, RZ, P1 ;  /* 0x000000ff07077207 */ /* 0x000fe20000800000 */
[----:B------:R0:W-:Y:S01]  /*7600*/  UTMALDG.3D [UR24], [UR14], desc[UR22] ;  /* 0x000016180e0075b4 */ /* 0x0001e20008011000 */
[----:B------:R0:W-:Y:S01]  /*7610*/  UTMALDG.3D [UR16], [UR40], desc[UR22] ;  /* 0x00001610280075b4 */ /* 0x0001e20008011000 */
[----:B------:R0:W-:Y:S02]  /*7620*/  UTMALDG.3D [UR8], [UR40], desc[UR22] ;  /* 0x00001608280075b4 */ /* 0x0001e40008011000 */
[----:B0-----:R-:W-:Y:S05]  /*7630*/  @P3 BRA `(.L_x_144) ;  /* 0xfffffffc00183947 */ /* 0x001fea000383ffff */
.L_x_140:
[----:B------:R-:W-:Y:S05]  /*7640*/  BSYNC B1 ;  /* 0x0000000000017941 */ /* 0x000fea0003800000 */
.L_x_139:
[----:B------:R-:W-:Y:S01]  /*7650*/  LOP3.LUT P3, RZ, R14, 0xff, RZ, 0xc0, !PT ;  /* 0x000000ff0eff7812 */ /* 0x000fe2000786c0ff */
[----:B------:R-:W-:Y:S01]  /*7660*/  IMAD.IADD R5, R16, 0x1, R5 ;  /* 0x0000000110057824 */ /* 0x000fe200078e0205 */
[----:B------:R-:W-:Y:S01]  /*7670*/  IADD3 R2, P5, R2, UR30, RZ ;  /* 0x0000001e02027c10 */ /* 0x000fe2000ffbe0ff */
[----:B------:R-:W-:Y:S01]  /*7680*/  ULDC.64 UR8, c[0x0][0x650] ;  /* 0x0001940000087ab9 */ /* 0x000fe20000000a00 */
[----:B------:R-:W-:Y:S01]  /*7690*/  BSSY B1, `(.L_x_145) ;  /* 0x000006a000017945 */ /* 0x000fe20003800000 */
[----:B------:R-:W-:Y:S01]  /*76a0*/  IMAD.MOV.U32 R11, RZ, RZ, -0x1 ;  /* 0xffffffffff0b7424 */ /* 0x000fe200078e00ff */
[----:B------:R-:W-:Y:S01]  /*76b0*/  ISETP.GT.U32.AND P1, PT, R5, 0x3, PT ;  /* 0x000000030500780c */ /* 0x000fe20003f24070 */
[----:B------:R-:W-:Y:S01]  /*76c0*/  IMAD.MOV.U32 R15, RZ, RZ, -0x1 ;  /* 0xffffffffff0f7424 */ /* 0x000fe200078e00ff */
[----:B------:R-:W-:Y:S01]  /*76d0*/  SHF.R.U32.HI R0, RZ, 0x2, R5 ;  /* 0x00000002ff007819 */ /* 0x000fe20000011605 */
[----:B------:R-:W-:Y:S01]  /*76e0*/  IMAD.MOV.U32 R10, RZ, RZ, -0x1 ;  /* 0xffffffffff0a7424 */ /* 0x000fe200078e00ff */
[----:B------:R-:W-:-:S02]  /*76f0*/  ISETP.LT.U32.AND P1, PT, R16, 0x4, P1 ;  /* 0x000000041000780c */ /* 0x000fc40000f21070 */
[----:B------:R-:W-:Y:S01]  /*7700*/  IADD3.X R3, R3, UR7, RZ, P5, !PT ;  /* 0x0000000703037c10 */ /* 0x000fe2000affe4ff */
[----:B------:R-:W0:Y:S01]  /*7710*/  @P3 S2R R7, SR_CgaCtaId ;  /* 0x0000000000073919 */ /* 0x000e220000008800 */
[----:B------:R-:W-:Y:S02]  /*7720*/  @P3 MOV R6, 0x400 ;  /* 0x0000040000063802 */ /* 0x000fe40000000f00 */
[----:B------:R-:W-:Y:S02]  /*7730*/  ISETP.GE.U32.AND P5, PT, R2, UR8, PT ;  /* 0x0000000802007c0c */ /* 0x000fe4000bfa6070 */
[----:B------:R-:W-:Y:S02]  /*7740*/  LOP3.LUT R0, R0, 0x1, RZ, 0xc0, !PT ;  /* 0x0000000100007812 */ /* 0x000fe400078ec0ff */
[----:B------:R-:W-:Y:S02]  /*7750*/  LOP3.LUT R5, R5, 0x3, RZ, 0xc0, !PT ;  /* 0x0000000305057812 */ /* 0x000fe400078ec0ff */
[----:B------:R-:W-:-:S02]  /*7760*/  PRMT R14, RZ, 0x7610, R14 ;  /* 0x00007610ff0e7816 */ /* 0x000fc4000000000e */
[----:B0-----:R-:W-:Y:S02]  /*7770*/  @P3 LEA R6, R7, R6, 0x18 ;  /* 0x0000000607063211 */ /* 0x001fe400078ec0ff */
[----:B------:R-:W-:Y:S02]  /*7780*/  SEL R7, RZ, 0x1, !P1 ;  /* 0x00000001ff077807 */ /* 0x000fe40004800000 */
[----:B------:R-:W-:Y:S01]  /*7790*/  ISETP.GE.U32.AND.EX P1, PT, R3, UR9, PT, P5 ;  /* 0x0000000903007c0c */ /* 0x000fe2000bf26150 */
[----:B------:R0:W-:Y:S01]  /*77a0*/  @P3 SYNCS.ARRIVE.TRANS64.A1T0 RZ, [R6+URZ+0x58], RZ ;  /* 0x000058ff06ff39a7 */ /* 0x0001e2000810003f */
[----:B------:R-:W-:-:S04]  /*77b0*/  ISETP.NE.U32.AND P3, PT, R0, 0x1, PT ;  /* 0x000000010000780c */ /* 0x000fc80003f65070 */
[----:B------:R-:W-:-:S04]  /*77c0*/  ISETP.GT.U32.AND P3, PT, R16, 0x3, !P3 ;  /* 0x000000031000780c */ /* 0x000fc80005f64070 */
[----:B------:R-:W-:-:S04]  /*77d0*/  SEL R0, RZ, 0x1, !P3 ;  /* 0x00000001ff007807 */ /* 0x000fc80005800000 */
[----:B------:R-:W-:Y:S02]  /*77e0*/  LOP3.LUT R12, R0, R12, R7, 0x96, !PT ;  /* 0x0000000c000c7212 */ /* 0x000fe400078e9607 */
[----:B------:R-:W-:Y:S01]  /*77f0*/  PRMT R0, RZ, 0x7610, R0 ;  /* 0x00007610ff007816 */ /* 0x000fe20000000000 */
[----:B0-----:R-:W-:Y:S06]  /*7800*/  @P1 BRA `(.L_x_146) ;  /* 0x0000000400481947 */ /* 0x001fec0003800000 */
[----:B------:R-:W-:Y:S01]  /*7810*/  ULDC.64 UR8, c[0x0][0x628] ;  /* 0x00018a0000087ab9 */ /* 0x000fe20000000a00 */
[----:B------:R-:W0:Y:S01]  /*7820*/  S2R R15, SR_CTAID.X ;  /* 0x00000000000f7919 */ /* 0x000e220000002500 */
[----:B------:R-:W-:Y:S01]  /*7830*/  ISETP.NE.U32.AND P1, PT, RZ, UR8, PT ;  /* 0x00000008ff007c0c */ /* 0x000fe2000bf25070 */
[----:B------:R-:W-:Y:S01]  /*7840*/  ULDC UR11, c[0x0][0x630] ;  /* 0x00018c00000b7ab9 */ /* 0x000fe20000000800 */
[----:B------:R-:W-:Y:S01]  /*7850*/  IMAD.MOV.U32 R6, RZ, RZ, R2 ;  /* 0x000000ffff067224 */ /* 0x000fe200078e0002 */
[----:B------:R-:W1:Y:S01]  /*7860*/  S2R R0, SR_CTAID.Y ;  /* 0x0000000000007919 */ /* 0x000e620000002600 */
[----:B------:R-:W-:Y:S01]  /*7870*/  ISETP.NE.AND.EX P1, PT, RZ, UR9, PT, P1 ;  /* 0x00000009ff007c0c */ /* 0x000fe2000bf25310 */
[----:B------:R-:W-:-:S12]  /*7880*/  IMAD.MOV.U32 R7, RZ, RZ, R3 ;  /* 0x000000ffff077224 */ /* 0x000fd800078e0003 */
[----:B------:R-:W-:Y:S05]  /*7890*/  @!P1 BRA `(.L_x_147) ;  /* 0x0000000000289947 */ /* 0x000fea0003800000 */
[----:B------:R-:W-:Y:S02]  /*78a0*/  ULDC UR10, c[0x0][0x634] ;  /* 0x00018d00000a7ab9 */ /* 0x000fe40000000800 */
[----:B------:R-:W-:-:S05]  /*78b0*/  IADD3 R11, P1, R2, UR10, RZ ;  /* 0x0000000a020b7c10 */ /* 0x000fca000ff3e0ff */
[----:B------:R-:W-:-:S04]  /*78c0*/  IMAD.X R19, RZ, RZ, R3, P1 ;  /* 0x000000ffff137224 */ /* 0x000fc800008e0603 */
[----:B------:R-:W-:-:S04]  /*78d0*/  IMAD.WIDE.U32 R8, R19, UR8, RZ ;  /* 0x0000000813087c25 */ /* 0x000fc8000f8e00ff */
[----:B------:R-:W-:-:S04]  /*78e0*/  IMAD.WIDE.U32 R8, P1, R11, UR9, R8 ;  /* 0x000000090b087c25 */ /* 0x000fc8000f820008 */
[----:B------:R-:W-:-:S04]  /*78f0*/  IMAD.WIDE.U32 R10, R11, UR8, RZ ;  /* 0x000000080b0a7c25 */ /* 0x000fc8000f8e00ff */
[----:B------:R-:W-:Y:S01]  /*7900*/  IMAD.X R7, RZ, RZ, RZ, P1 ;  /* 0x000000ffff077224 */ /* 0x000fe200008e06ff */
[----:B------:R-:W-:Y:S01]  /*7910*/  IADD3 RZ, P1, R11, R8, RZ ;  /* 0x000000080bff7210 */ /* 0x000fe20007f3e0ff */
[----:B------:R-:W-:-:S04]  /*7920*/  IMAD.MOV.U32 R6, RZ, RZ, R9 ;  /* 0x000000ffff067224 */ /* 0x000fc800078e0009 */
[----:B------:R-:W-:-:S08]  /*7930*/  IMAD.WIDE.U32.X R6, R19, UR9, R6, P1 ;  /* 0x0000000913067c25 */ /* 0x000fd000088e0406 */
.L_x_147:
[--C-:B------:R-:W-:Y:S01]  /*7940*/  SHF.R.U64 R10, R6, UR11, R7.reuse ;  /* 0x0000000b060a7c19 */ /* 0x100fe20008001207 */
[----:B------:R-:W-:Y:S01]  /*7950*/  ULDC.64 UR8, c[0x0][0x620] ;  /* 0x0001880000087ab9 */ /* 0x000fe20000000a00 */
[----:B------:R-:W-:Y:S01]  /*7960*/  SHF.R.U32.HI R6, RZ, UR11, R7 ;  /* 0x0000000bff067c19 */ /* 0x000fe20008011607 */
[----:B------:R-:W2:Y:S01]  /*7970*/  LDC R22, c[0x0][0x144] ;  /* 0x00005100ff167b82 */ /* 0x000ea20000000800 */
[----:B------:R-:W-:Y:S01]  /*7980*/  IADD3 R9, P1, RZ, -R10, RZ ;  /* 0x8000000aff097210 */ /* 0x000fe20007f3e0ff */
[----:B------:R-:W-:Y:S01]  /*7990*/  ULDC.64 UR12, c[0x0][0x640] ;  /* 0x00019000000c7ab9 */ /* 0x000fe20000000a00 */
[----:B0-----:R-:W-:Y:S01]  /*79a0*/  I2FP.F32.U32 R11, R15 ;  /* 0x0000000f000b7245 */ /* 0x001fe20000201000 */
[----:B------:R-:W-:Y:S02]  /*79b0*/  ULDC UR10, c[0x0][0x608] ;  /* 0x00018200000a7ab9 */ /* 0x000fe40000000800 */
[----:B------:R-:W-:Y:S01]  /*79c0*/  IMAD.X R6, RZ, RZ, ~R6, P1 ;  /* 0x000000ffff067224 */ /* 0x000fe200008e0e06 */
[----:B------:R-:W-:Y:S01]  /*79d0*/  ISETP.NE.U32.AND P1, PT, RZ, UR12, PT ;  /* 0x0000000cff007c0c */ /* 0x000fe2000bf25070 */
[----:B------:R-:W0:Y:S02]  /*79e0*/  LDC R19, c[0x0][0x148] ;  /* 0x00005200ff137b82 */ /* 0x000e240000000800 */
[----:B------:R-:W-:Y:S01]  /*79f0*/  IMAD R8, R6, UR8, RZ ;  /* 0x0000000806087c24 */ /* 0x000fe2000f8e02ff */
[----:B------:R-:W-:Y:S01]  /*7a00*/  ISETP.NE.AND.EX P1, PT, RZ, UR13, PT, P1 ;  /* 0x0000000dff007c0c */ /* 0x000fe2000bf25310 */
[----:B------:R-:W-:Y:S01]  /*7a10*/  IMAD.WIDE.U32 R6, R9, UR8, R2 ;  /* 0x0000000809067c25 */ /* 0x000fe2000f8e0002 */
[----:B------:R-:W-:-:S03]  /*7a20*/  ULDC UR8, c[0x0][0x150] ;  /* 0x0000540000087ab9 */ /* 0x000fc60000000800 */
[----:B------:R-:W-:Y:S02]  /*7a30*/  IMAD R9, R9, UR9, R8 ;  /* 0x0000000909097c24 */ /* 0x000fe4000f8e0208 */
[----:B------:R-:W-:Y:S01]  /*7a40*/  FMUL R8, R11, UR8 ;  /* 0x000000080b087c20 */ /* 0x000fe20008400000 */
[----:B------:R-:W-:Y:S01]  /*7a50*/  ULDC UR8, c[0x0][0x618] ;  /* 0x0001860000087ab9 */ /* 0x000fe20000000800 */
[----:B------:R-:W-:Y:S01]  /*7a60*/  ULDC UR9, c[0x0][0x154] ;  /* 0x0000550000097ab9 */ /* 0x000fe20000000800 */
[----:B------:R-:W-:-:S03]  /*7a70*/  IMAD.IADD R7, R7, 0x1, R9 ;  /* 0x0000000107077824 */ /* 0x000fc600078e0209 */
[----:B------:R-:W3:Y:S02]  /*7a80*/  F2I.U32.TRUNC.NTZ R8, R8 ;  /* 0x0000000800087305 */ /* 0x000ee4000020f000 */
[----:B------:R-:W-:Y:S02]  /*7a90*/  SHF.R.U64 R11, R6, UR8, R7 ;  /* 0x00000008060b7c19 */ /* 0x000fe40008001207 */
[----:B-1----:R-:W-:-:S05]  /*7aa0*/  I2FP.F32.U32 R6, R0 ;  /* 0x0000000000067245 */ /* 0x002fca0000201000 */
[----:B------:R-:W-:Y:S01]  /*7ab0*/  FMUL R21, R6, UR9 ;  /* 0x0000000906157c20 */ /* 0x000fe20008400000 */
[----:B------:R-:W-:Y:S01]  /*7ac0*/  SHF.R.U32.HI R6, RZ, UR8, R7 ;  /* 0x00000008ff067c19 */ /* 0x000fe20008011607 */
[----:B------:R-:W-:-:S03]  /*7ad0*/  ULDC UR8, c[0x0][0x658] ;  /* 0x0001960000087ab9 */ /* 0x000fc60000000800 */
[--C-:B------:R-:W-:Y:S01]  /*7ae0*/  SHF.R.U64 R20, R11, UR10, R6.reuse ;  /* 0x0000000a0b147c19 */ /* 0x100fe20008001206 */
[----:B------:R-:W1:Y:S01]  /*7af0*/  F2I.U32.TRUNC.NTZ R21, R21 ;  /* 0x0000001500157305 */ /* 0x000e62000020f000 */
[----:B------:R-:W-:Y:S01]  /*7b00*/  SHF.R.U32.HI R7, RZ, UR10, R6 ;  /* 0x0000000aff077c19 */ /* 0x000fe20008011606 */
[----:B---3--:R-:W-:-:S03]  /*7b10*/  IMAD.MOV R8, RZ, RZ, -R8 ;  /* 0x000000ffff087224 */ /* 0x008fc600078e0a08 */
[----:B------:R-:W-:Y:S01]  /*7b20*/  SHF.R.U64 R18, R20, UR8, R7 ;  /* 0x0000000814127c19 */ /* 0x000fe20008001207 */
[----:B--2---:R-:W-:Y:S01]  /*7b30*/  IMAD R15, R22, R8, R15 ;  /* 0x00000008160f7224 */ /* 0x004fe200078e020f */
[----:B------:R-:W-:-:S03]  /*7b40*/  SHF.R.U32.HI R23, RZ, UR8, R7 ;  /* 0x00000008ff177c19 */ /* 0x000fc60008011607 */
[----:B------:R-:W-:Y:S02]  /*7b50*/  IMAD.MOV.U32 R6, RZ, RZ, R18 ;  /* 0x000000ffff067224 */ /* 0x000fe400078e0012 */
[----:B------:R-:W-:Y:S01]  /*7b60*/  IMAD.MOV.U32 R7, RZ, RZ, R23 ;  /* 0x000000ffff077224 */ /* 0x000fe200078e0017 */
[----:B-1----:R-:W-:Y:S06]  /*7b70*/  @!P1 BRA `(.L_x_148) ;  /* 0x0000000000289947 */ /* 0x002fec0003800000 */
[----:B------:R-:W-:Y:S02]  /*7b80*/  ULDC UR8, c[0x0][0x64c] ;  /* 0x0001930000087ab9 */ /* 0x000fe40000000800 */
[----:B------:R-:W-:-:S05]  /*7b90*/  IADD3 R7, P1, R18, UR8, RZ ;  /* 0x0000000812077c10 */ /* 0x000fca000ff3e0ff */
[----:B------:R-:W-:-:S04]  /*7ba0*/  IMAD.X R23, RZ, RZ, R23, P1 ;  /* 0x000000ffff177224 */ /* 0x000fc800008e0617 */
[----:B------:R-:W-:-:S04]  /*7bb0*/  IMAD.WIDE.U32 R8, R23, UR12, RZ ;  /* 0x0000000c17087c25 */ /* 0x000fc8000f8e00ff */
[----:B------:R-:W-:-:S04]  /*7bc0*/  IMAD.WIDE.U32 R8, P1, R7, UR13, R8 ;  /* 0x0000000d07087c25 */ /* 0x000fc8000f820008 */
[----:B------:R-:W-:-:S04]  /*7bd0*/  IMAD.WIDE.U32 R6, R7, UR12, RZ ;  /* 0x0000000c07067c25 */ /* 0x000fc8000f8e00ff */
[----:B------:R-:W-:Y:S01]  /*7be0*/  IMAD.MOV.U32 R6, RZ, RZ, R9 ;  /* 0x000000ffff067224 */ /* 0x000fe200078e0009 */
[----:B------:R-:W-:Y:S01]  /*7bf0*/  IADD3 RZ, P3, R7, R8, RZ ;  /* 0x0000000807ff7210 */ /* 0x000fe20007f7e0ff */
[----:B------:R-:W-:-:S04]  /*7c00*/  IMAD.X R7, RZ, RZ, RZ, P1 ;  /* 0x000000ffff077224 */ /* 0x000fc800008e06ff */
[----:B------:R-:W-:-:S08]  /*7c10*/  IMAD.WIDE.U32.X R6, R23, UR13, R6, P3 ;  /* 0x0000000d17067c25 */ /* 0x000fd000098e0406 */
.L_x_148:
[----:B------:R-:W-:Y:S01]  /*7c20*/  ULDC UR8, c[0x0][0x648] ;  /* 0x0001920000087ab9 */ /* 0x000fe20000000800 */
[----:B------:R-:W-:Y:S01]  /*7c30*/  LOP3.LUT R20, R20, UR6, RZ, 0xc0, !PT ;  /* 0x0000000614147c12 */ /* 0x000fe2000f8ec0ff */
[----:B------:R-:W-:Y:S01]  /*7c40*/  IMAD.MOV R21, RZ, RZ, -R21 ;  /* 0x000000ffff157224 */ /* 0x000fe200078e0a15 */
[----:B------:R-:W-:Y:S01]  /*7c50*/  SHF.R.U64 R7, R6, UR8, R7 ;  /* 0x0000000806077c19 */ /* 0x000fe20008001207 */
[----:B------:R-:W-:Y:S01]  /*7c60*/  ULDC UR8, c[0x0][0x638] ;  /* 0x00018e0000087ab9 */ /* 0x000fe20000000800 */
[----:B------:R-:W-:Y:S01]  /*7c70*/  ULDC UR9, c[0x0][0x610] ;  /* 0x0001840000097ab9 */ /* 0x000fe20000000800 */
[----:B0-----:R-:W-:Y:S02]  /*7c80*/  @P2 IMAD R15, R19, R21, R0 ;  /* 0x00000015130f2224 */ /* 0x001fe400078e0200 */
[----:B------:R-:W-:Y:S02]  /*7c90*/  IMAD.MOV R9, RZ, RZ, -R7 ;  /* 0x000000ffff097224 */ /* 0x000fe400078e0a07 */
[----:B------:R-:W-:Y:S01]  /*7ca0*/  IMAD R20, R7, UR5, R20 ;  /* 0x0000000507147c24 */ /* 0x000fe2000f8e0214 */
[----:B------:R-:W-:Y:S01]  /*7cb0*/  LOP3.LUT R7, R11, UR4, RZ, 0xc0, !PT ;  /* 0x000000040b077c12 */ /* 0x000fe2000f8ec0ff */
[----:B------:R-:W-:Y:S01]  /*7cc0*/  IMAD R18, R9, UR8, R18 ;  /* 0x0000000809127c24 */ /* 0x000fe2000f8e0212 */
[----:B------:R-:W-:Y:S01]  /*7cd0*/  ULDC UR8, c[0x0][0x600] ;  /* 0x0001800000087ab9 */ /* 0x000fe20000000800 */
[----:B------:R-:W-:-:S02]  /*7ce0*/  IMAD R11, R20, UR9, R15 ;  /* 0x00000009140b7c24 */ /* 0x000fc4000f8e020f */
[----:B------:R-:W-:Y:S02]  /*7cf0*/  IMAD R18, R18, UR8, R7 ;  /* 0x0000000812127c24 */ /* 0x000fe4000f8e0207 */
[----:B------:R-:W-:-:S03]  /*7d00*/  IMAD.MOV.U32 R0, RZ, RZ, 0x1 ;  /* 0x00000001ff007424 */ /* 0x000fc600078e00ff */
[----:B------:R-:W-:Y:S02]  /*7d10*/  SEL R15, R18, R11, !P2 ;  /* 0x0000000b120f7207 */ /* 0x000fe40005000000 */
[----:B------:R-:W-:-:S07]  /*7d20*/  SEL R11, R11, R18, !P2 ;  /* 0x000000120b0b7207 */ /* 0x000fce0005000000 */
.L_x_146:
[----:B------:R-:W-:Y:S05]  /*7d30*/  BSYNC B1 ;  /* 0x0000000000017941 */ /* 0x000fea0003800000 */
.L_x_145:
[----:B------:R-:W-:-:S13]  /*7d40*/  LOP3.LUT P1, RZ, R0, 0xff, RZ, 0xc0, !PT ;  /* 0x000000ff00ff7812 */ /* 0x000fda000782c0ff */
[----:B------:R-:W-:Y:S05]  /*7d50*/  @P1 BRA `(.L_x_149) ;  /* 0xfffffff4001c1947 */ /* 0x000fea000383ffff */
[----:B------:R-:W-:Y:S05]  /*7d60*/  BSYNC B0 ;  /* 0x0000000000007941 */ /* 0x000fea0003800000 */
.L_x_137:
[----:B------:R-:W-:-:S03]  /*7d70*/  UMOV UR8, 0xffffffff ;  /* 0xffffffff00087882 */ /* 0x000fc60000000000 */
[----:B------:R-:W-:Y:S05]  /*7d80*/  BRA.DIV UR8, `(.L_x_150) ;  /* 0x00000006081c7947 */ /* 0x000fea000b800000 */
[----:B------:R-:W-:-:S13]  /*7d90*/  ELECT P0, URZ, PT ;  /* 0x00000000003f782f */ /* 0x000fda0003800000 */
.L_x_164:
[----:B------:R-:W-:Y:S04]  /*7da0*/  BSSY B0, `(.L_x_151) ;  /* 0x000002b000007945 */ /* 0x000fe80003800000 */
[----:B------:R-:W-:Y:S05]  /*7db0*/  @!P0 BRA `(.L_x_152) ;  /* 0x0000000000a48947 */ /* 0x000fea0003800000 */
[----:B------:R-:W-:-:S04]  /*7dc0*/  LOP3.LUT R4, R4, 0x2, RZ, 0xfc, !PT ;  /* 0x0000000204047812 */ /* 0x000fc800078efcff */
[----:B------:R-:W-:-:S13]  /*7dd0*/  ISETP.NE.AND P0, PT, R4, 0x3, PT ;  /* 0x000000030400780c */ /* 0x000fda0003f05270 */
[----:B------:R-:W-:Y:S05]  /*7de0*/  @!P0 BRA `(.L_x_153) ;  /* 0x0000000000048947 */ /* 0x000fea0003800000 */
[----:B------:R-:W-:Y:S01]  /*7df0*/  BPT.TRAP 0x1 ;  /* 0x000000040000795c */ /* 0x000fe20000300000 */
.L_x_153:
[----:B------:R-:W0:Y:S01]  /*7e00*/  S2R R3, SR_CgaCtaId ;  /* 0x0000000000037919 */ /* 0x000e220000008800 */
[----:B------:R-:W-:Y:S02]  /*7e10*/  MOV R0, 0x400 ;  /* 0x0000040000007802 */ /* 0x000fe40000000f00 */
[----:B------:R-:W-:Y:S02]  /*7e20*/  SHF.L.U32 R2, R12, 0x1f, RZ ;  /* 0x0000001f0c027819 */ /* 0x000fe400000006ff */
[----:B0-----:R-:W-:-:S05]  /*7e30*/  LEA R0, R3, R0, 0x18 ;  /* 0x0000000003007211 */ /* 0x001fca00078ec0ff */
[----:B------:R-:W-:-:S04]  /*7e40*/  VIADD R0, R0, 0x20 ;  /* 0x0000002000007836 */ /* 0x000fc80000000000 */
[C---:B------:R-:W-:Y:S02]  /*7e50*/  IMAD R7, R5.reuse, 0x8, R0 ;  /* 0x0000000805077824 */ /* 0x040fe400078e0200 */
[----:B------:R-:W-:Y:S02]  /*7e60*/  VIADD R5, R5, 0x1 ;  /* 0x0000000105057836 */ /* 0x000fe40000000000 */
[----:B------:R-:W0:Y:S03]  /*7e70*/  SYNCS.PHASECHK.TRANS64.TRYWAIT P0, [R7+URZ], R2 ;  /* 0x00000002070075a7 */ /* 0x000e26000800017f */
[----:B------:R-:W-:-:S04]  /*7e80*/  ISETP.NE.AND P1, PT, R5, 0x4, PT ;  /* 0x000000040500780c */ /* 0x000fc80003f25270 */
[----:B------:R-:W-:Y:S02]  /*7e90*/  SEL R3, RZ, 0x1, P1 ;  /* 0x00000001ff037807 */ /* 0x000fe40000800000 */
[----:B------:R-:W-:Y:S02]  /*7ea0*/  SEL R5, R5, RZ, P1 ;  /* 0x000000ff05057207 */ /* 0x000fe40000800000 */
[----:B------:R-:W-:-:S03]  /*7eb0*/  LOP3.LUT R12, R12, R3, RZ, 0x3c, !PT ;  /* 0x000000030c0c7212 */ /* 0x000fc600078e3cff */
[----:B------:R-:W-:Y:S01]  /*7ec0*/  IMAD R9, R5, 0x8, R0 ;  /* 0x0000000805097824 */ /* 0x000fe200078e0200 */
[----:B------:R-:W-:Y:S01]  /*7ed0*/  SHF.L.U32 R4, R12, 0x1f, RZ ;  /* 0x0000001f0c047819 */ /* 0x000fe200000006ff */
[----:B0-----:R-:W-:Y:S06]  /*7ee0*/  @!P0 BRA `(.L_x_154) ;  /* 0x0000000000e88947 */ /* 0x001fec0003800000 */
.L_x_165:
[----:B------:R-:W1:Y:S01]  /*7ef0*/  SYNCS.PHASECHK.TRANS64.TRYWAIT P0, [R9+URZ], R4 ;  /* 0x00000004090075a7 */ /* 0x000e62000800017f */
[----:B0-----:R-:W-:-:S05]  /*7f00*/  VIADD R2, R5, 0x1 ;  /* 0x0000000105027836 */ /* 0x001fca0000000000 */
[----:B------:R-:W-:-:S04]  /*7f10*/  ISETP.NE.AND P1, PT, R2, 0x4, PT ;  /* 0x000000040200780c */ /* 0x000fc80003f25270 */
[----:B------:R-:W-:Y:S02]  /*7f20*/  SEL R3, RZ, 0x1, P1 ;  /* 0x00000001ff037807 */ /* 0x000fe40000800000 */
[----:B------:R-:W-:Y:S02]  /*7f30*/  SEL R7, R2, RZ, P1 ;  /* 0x000000ff02077207 */ /* 0x000fe40000800000 */
[----:B------:R-:W-:-:S03]  /*7f40*/  LOP3.LUT R11, R12, R3, RZ, 0x3c, !PT ;  /* 0x000000030c0b7212 */ /* 0x000fc600078e3cff */
[----:B------:R-:W-:Y:S01]  /*7f50*/  IMAD R6, R7, 0x8, R0 ;  /* 0x0000000807067824 */ /* 0x000fe200078e0200 */
[----:B------:R-:W-:Y:S01]  /*7f60*/  SHF.L.U32 R5, R11, 0x1f, RZ ;  /* 0x0000001f0b057819 */ /* 0x000fe200000006ff */
[----:B-1----:R-:W-:Y:S06]  /*7f70*/  @!P0 BRA `(.L_x_155) ;  /* 0x0000000000d88947 */ /* 0x002fec0003800000 */
.L_x_166:
[----:B------:R-:W1:Y:S01]  /*7f80*/  SYNCS.PHASECHK.TRANS64.TRYWAIT P0, [R6+URZ], R5 ;  /* 0x00000005060075a7 */ /* 0x000e62000800017f */
[----:B------:R-:W-:-:S05]  /*7f90*/  VIADD R2, R7, 0x1 ;  /* 0x0000000107027836 */ /* 0x000fca0000000000 */
[----:B------:R-:W-:-:S04]  /*7fa0*/  ISETP.NE.AND P1, PT, R2, 0x4, PT ;  /* 0x000000040200780c */ /* 0x000fc80003f25270 */
[----:B0-----:R-:W-:Y:S02]  /*7fb0*/  SEL R4, RZ, 0x1, P1 ;  /* 0x00000001ff047807 */ /* 0x001fe40000800000 */
[----:B------:R-:W-:Y:S02]  /*7fc0*/  SEL R3, R2, RZ, P1 ;  /* 0x000000ff02037207 */ /* 0x000fe40000800000 */
[----:B------:R-:W-:Y:S01]  /*7fd0*/  LOP3.LUT R4, R11, R4, RZ, 0x3c, !PT ;  /* 0x000000040b047212 */ /* 0x000fe200078e3cff */
[----:B-1----:R-:W-:Y:S06]  /*7fe0*/  @!P0 BRA `(.L_x_156) ;  /* 0x0000000000d08947 */ /* 0x002fec0003800000 */
.L_x_167:
[----:B------:R-:W-:Y:S01]  /*7ff0*/  IMAD R3, R3, 0x8, R0 ;  /* 0x0000000803037824 */ /* 0x000fe200078e0200 */
[----:B------:R-:W-:-:S07]  /*8000*/  SHF.L.U32 R0, R4, 0x1f, RZ ;  /* 0x0000001f04007819 */ /* 0x000fce00000006ff */
.L_x_157:
[----:B-1----:R1:W2:Y:S02]  /*8010*/  SYNCS.PHASECHK.TRANS64.TRYWAIT P0, [R3+URZ], R0 ;  /* 0x00000000030075a7 */ /* 0x0022a4000800017f */
[----:B--2---:R-:W-:Y:S05]  /*8020*/  @!P0 NANOSLEEP.SYNCS 0x989680 ;  /* 0x009896800000895d */ /* 0x004fea0003900000 */
[----:B------:R-:W2:Y:S02]  /*8030*/  @!P0 SYNCS.PHASECHK.TRANS64 P0, [R3+URZ], R0 ;  /* 0x00000000030085a7 */ /* 0x000ea4000800007f */
[----:B--2---:R-:W-:Y:S05]  /*8040*/  @!P0 BRA `(.L_x_157) ;  /* 0xfffffffc00f08947 */ /* 0x004fea000383ffff */
.L_x_152:
[----:B------:R-:W-:Y:S05]  /*8050*/  BSYNC B0 ;  /* 0x0000000000007941 */ /* 0x000fea0003800000 */
.L_x_151:
[----:B------:R-:W-:Y:S05]  /*8060*/  EXIT ;  /* 0x000000000000794d */ /* 0x000fea0003800000 */
.L_x_17:
[----:B-1----:R-:W-:-:S04]  /*8070*/  IMAD.U32 R7, RZ, RZ, UR6 ;  /* 0x00000006ff077e24 */ /* 0x002fc8000f8e00ff */
[----:B------:R1:W3:Y:S03]  /*8080*/  SYNCS.PHASECHK.TRANS64.TRYWAIT P0, [R7+URZ], R6 ;  /* 0x00000006070075a7 */ /* 0x0002e6000800017f */
[----:B---3--:R-:W-:Y:S05]  /*8090*/  @!P0 NANOSLEEP.SYNCS 0x989680 ;  /* 0x009896800000895d */ /* 0x008fea0003900000 */
[----:B------:R-:W3:Y:S02]  /*80a0*/  @!P0 SYNCS.PHASECHK.TRANS64 P0, [R7+URZ], R6 ;  /* 0x00000006070085a7 */ /* 0x000ee4000800007f */
[----:B---3--:R-:W-:Y:S05]  /*80b0*/  @!P0 BRA `(.L_x_17) ;  /* 0xfffffffc00ec8947 */ /* 0x008fea000383ffff */
[----:B------:R-:W-:Y:S05]  /*80c0*/  BRA `(.L_x_16) ;  /* 0xffffff9000dc7947 */ /* 0x000fea000383ffff */
.L_x_23:
[----:B-1----:R-:W-:-:S04]  /*80d0*/  IMAD.U32 R8, RZ, RZ, UR15 ;  /* 0x0000000fff087e24 */ /* 0x002fc8000f8e00ff */
[----:B------:R1:W3:Y:S03]  /*80e0*/  SYNCS.PHASECHK.TRANS64.TRYWAIT P0, [R8+URZ], R7 ;  /* 0x00000007080075a7 */ /* 0x0002e6000800017f */
[----:B---3--:R-:W-:Y:S05]  /*80f0*/  @!P0 NANOSLEEP.SYNCS 0x989680 ;  /* 0x009896800000895d */ /* 0x008fea0003900000 */
[----:B------:R-:W3:Y:S02]  /*8100*/  @!P0 SYNCS.PHASECHK.TRANS64 P0, [R8+URZ], R7 ;  /* 0x00000007080085a7 */ /* 0x000ee4000800007f */
[----:B---3--:R-:W-:Y:S05]  /*8110*/  @!P0 BRA `(.L_x_23) ;  /* 0xfffffffc00ec8947 */ /* 0x008fea000383ffff */
[----:B------:R-:W-:Y:S05]  /*8120*/  BRA `(.L_x_22) ;  /* 0xffffff9c00407947 */ /* 0x000fea000383ffff */
.L_x_138:
[----:B------:R-:W-:Y:S01]  /*8130*/  BSSY B1, `(.L_x_158) ;  /* 0x0000006000017945 */ /* 0x000fe20003800000 */
[----:B------:R-:W-:-:S07]  /*8140*/  IMAD.MOV.U32 R0, RZ, RZ, -0x1 ;  /* 0xffffffffff007424 */ /* 0x000fce00078e00ff */
[----:B------:R-:W-:Y:S05]  /*8150*/  WARPSYNC.COLLECTIVE R0, `(.L_x_159) ;  /* 0x00000000000c7348 */ /* 0x000fea0003c00000 */
[----:B------:R-:W-:Y:S02]  /*8160*/  ELECT P1, UR62, PT ;  /* 0x00000000003e782f */ /* 0x000fe40003820000 */
[----:B------:R-:W-:Y:S01]  /*8170*/  MOV R0, UR62 ;  /* 0x0000003e00007c02 */ /* 0x000fe20008000f00 */
[----:B------:R-:W-:Y:S10]  /*8180*/  ENDCOLLECTIVE ;  /* 0x000000000000791b */ /* 0x000ff40003800000 */
.L_x_159:
[----:B------:R-:W-:Y:S05]  /*8190*/  BSYNC B1 ;  /* 0x0000000000017941 */ /* 0x000fea0003800000 */
.L_x_158:
[----:B------:R-:W-:Y:S05]  /*81a0*/  BRA `(.L_x_160) ;  /* 0xfffffff000147947 */ /* 0x000fea000383ffff */
.L_x_141:
[----:B-1----:R1:W2:Y:S02]  /*81b0*/  SYNCS.PHASECHK.TRANS64.TRYWAIT P1, [R19+URZ+0x20], R8 ;  /* 0x00002008130075a7 */ /* 0x0022a4000802017f */
[----:B--2---:R-:W-:Y:S05]  /*81c0*/  @!P1 NANOSLEEP.SYNCS 0x989680 ;  /* 0x009896800000995d */ /* 0x004fea0003900000 */
[----:B------:R-:W2:Y:S02]  /*81d0*/  @!P1 SYNCS.PHASECHK.TRANS64 P1, [R19+URZ+0x20], R8 ;  /* 0x00002008130095a7 */ /* 0x000ea4000802007f */
[----:B--2---:R-:W-:Y:S05]  /*81e0*/  @!P1 BRA `(.L_x_141) ;  /* 0xfffffffc00f09947 */ /* 0x004fea000383ffff */
[----:B------:R-:W-:Y:S05]  /*81f0*/  BRA `(.L_x_161) ;  /* 0xfffffff000487947 */ /* 0x000fea000383ffff */
.L_x_150:
[----:B------:R-:W-:Y:S01]  /*8200*/  BSSY B0, `(.L_x_162) ;  /* 0x0000006000007945 */ /* 0x000fe20003800000 */
[----:B------:R-:W-:-:S07]  /*8210*/  IMAD.MOV.U32 R0, RZ, RZ, -0x1 ;  /* 0xffffffffff007424 */ /* 0x000fce00078e00ff */
[----:B------:R-:W-:Y:S05]  /*8220*/  WARPSYNC.COLLECTIVE R0, `(.L_x_163) ;  /* 0x00000000000c7348 */ /* 0x000fea0003c00000 */
[----:B------:R-:W-:Y:S02]  /*8230*/  ELECT P1, UR62, PT ;  /* 0x00000000003e782f */ /* 0x000fe40003820000 */
[----:B------:R-:W-:Y:S01]  /*8240*/  MOV R0, UR62 ;  /* 0x0000003e00007c02 */ /* 0x000fe20008000f00 */
[----:B------:R-:W-:Y:S10]  /*8250*/  ENDCOLLECTIVE ;  /* 0x000000000000791b */ /* 0x000ff40003800000 */
.L_x_163:
[----:B------:R-:W-:Y:S05]  /*8260*/  BSYNC B0 ;  /* 0x0000000000007941 */ /* 0x000fea0003800000 */
.L_x_162:
[----:B------:R-:W-:Y:S01]  /*8270*/  PLOP3.LUT P0, PT, P1, PT, PT, 0x80, 0x0 ;  /* 0x000000000000781c */ /* 0x000fe20000f0f070 */
[----:B------:R-:W-:-:S12]  /*8280*/  BRA `(.L_x_164) ;  /* 0xfffffff800c47947 */ /* 0x000fd8000383ffff */
.L_x_154:
[----:B0-----:R0:W1:Y:S02]  /*8290*/  SYNCS.PHASECHK.TRANS64.TRYWAIT P0, [R7+URZ], R2 ;  /* 0x00000002070075a7 */ /* 0x001064000800017f */
[----:B-1----:R-:W-:Y:S05]  /*82a0*/  @!P0 NANOSLEEP.SYNCS 0x989680 ;  /* 0x009896800000895d */ /* 0x002fea0003900000 */
[----:B------:R-:W1:Y:S02]  /*82b0*/  @!P0 SYNCS.PHASECHK.TRANS64 P0, [R7+URZ], R2 ;  /* 0x00000002070085a7 */ /* 0x000e64000800007f */
[----:B-1----:R-:W-:Y:S05]  /*82c0*/  @!P0 BRA `(.L_x_154) ;  /* 0xfffffffc00f08947 */ /* 0x002fea000383ffff */
[----:B------:R-:W-:Y:S05]  /*82d0*/  BRA `(.L_x_165) ;  /* 0xfffffffc00047947 */ /* 0x000fea000383ffff */
.L_x_155:
[----:B0-----:R0:W1:Y:S02]  /*82e0*/  SYNCS.PHASECHK.TRANS64.TRYWAIT P0, [R9+URZ], R4 ;  /* 0x00000004090075a7 */ /* 0x001064000800017f */
[----:B-1----:R-:W-:Y:S05]  /*82f0*/  @!P0 NANOSLEEP.SYNCS 0x989680 ;  /* 0x009896800000895d */ /* 0x002fea0003900000 */
[----:B------:R-:W1:Y:S02]  /*8300*/  @!P0 SYNCS.PHASECHK.TRANS64 P0, [R9+URZ], R4 ;  /* 0x00000004090085a7 */ /* 0x000e64000800007f */
[----:B-1----:R-:W-:Y:S05]  /*8310*/  @!P0 BRA `(.L_x_155) ;  /* 0xfffffffc00f08947 */ /* 0x002fea000383ffff */
[----:B------:R-:W-:Y:S05]  /*8320*/  BRA `(.L_x_166) ;  /* 0xfffffffc00147947 */ /* 0x000fea000383ffff */
.L_x_156:
[----:B0-----:R0:W1:Y:S02]  /*8330*/  SYNCS.PHASECHK.TRANS64.TRYWAIT P0, [R6+URZ], R5 ;  /* 0x00000005060075a7 */ /* 0x001064000800017f */
[----:B-1----:R-:W-:Y:S05]  /*8340*/  @!P0 NANOSLEEP.SYNCS 0x989680 ;  /* 0x009896800000895d */ /* 0x002fea0003900000 */
[----:B------:R-:W1:Y:S02]  /*8350*/  @!P0 SYNCS.PHASECHK.TRANS64 P0, [R6+URZ], R5 ;  /* 0x00000005060085a7 */ /* 0x000e64000800007f */
[----:B-1----:R-:W-:Y:S05]  /*8360*/  @!P0 BRA `(.L_x_156) ;  /* 0xfffffffc00f08947 */ /* 0x002fea000383ffff */
[----:B------:R-:W-:Y:S05]  /*8370*/  BRA `(.L_x_167) ;  /* 0xfffffffc001c7947 */ /* 0x000fea000383ffff */
.L_x_168:
[----:B------:R-:W-:-:S00]  /*8380*/  BRA `(.L_x_168) ;  /* 0xfffffffc00fc7947 */ /* 0x000fc0000383ffff */
[----:B------:R-:W-:-:S00]  /*8390*/  NOP ;  /* 0x0000000000007918 */ /* 0x000fc00000000000 */
        /* <DEDUP_REMOVED lines=14> */
.L_x_169:


//--------------------- .nv.shared._ZN7cutlass13device_kernelINS_4gemm6kernel13GemmUniversalIN4cute5tupleIJiiiiEEENS1_10collective13CollectiveMmaINS1_37MainloopSm90TmaGmmaWarpSpecializedFP8ILi4ENS5_IJNS4_1CILi1EEESB_SB_EEENS1_35KernelTmaWarpSpecializedCooperativeEEENS5_IJNSA_ILi128EEENSA_ILi96EEENSA_ILi256EEEEEENS_12float_e4m3_tENS5_IJlSB_lEEESJ_SK_NS4_8TiledMMAINS4_8MMA_AtomIJNS4_4SM904GMMA30MMA_64x96x32_F32E4M3E4M3_SS_TNILNSO_7ScaleInE1ELSQ_1EEEEEENS4_6LayoutINS5_IJNSA_ILi2EEESB_SB_EEENS5_IJSB_NSA_ILi0EEESW_EEEEENS5_IJNS4_10UnderscoreESZ_SZ_EEEEENS4_13SM90_TMA_LOADENS4_14ComposedLayoutINS4_7SwizzleILi3ELi4ELi3EEENS4_18smem_ptr_flag_bitsILi8EEENST_INS5_IJNSA_ILi8EEESF_EEENS5_IJSF_SB_EEEEEEEvNS4_8identityES12_S1C_vS1D_EENS_8epilogue10collective6detail29Sm90TmaWarpSpecializedAdapterINS1G_15DefaultEpilogueISJ_SK_SK_NS1F_6thread17LinearCombinationISJ_Li1EffLNS1K_9ScaleType4KindE0ELNS_15FloatRoundStyleE2ESJ_EENS1_15EpilogueDefaultEEEEEvvEEEEvNT_6ParamsE --------------------------
	.section	.nv.shared._ZN7cutlass13device_kernelINS_4gemm6kernel13GemmUniversalIN4cute5tupleIJiiiiEEENS1_10collective13CollectiveMmaINS1_37MainloopSm90TmaGmmaWarpSpecializedFP8ILi4ENS5_IJNS4_1CILi1EEESB_SB_EEENS1_35KernelTmaWarpSpecializedCooperativeEEENS5_IJNSA_ILi128EEENSA_ILi96EEENSA_ILi256EEEEEENS_12float_e4m3_tENS5_IJlSB_lEEESJ_SK_NS4_8TiledMMAINS4_8MMA_AtomIJNS4_4SM904GMMA30MMA_64x96x32_F32E4M3E4M3_SS_TNILNSO_7ScaleInE1ELSQ_1EEEEEENS4_6LayoutINS5_IJNSA_ILi2EEESB_SB_EEENS5_IJSB_NSA_ILi0EEESW_EEEEENS5_IJNS4_10UnderscoreESZ_SZ_EEEEENS4_13SM90_TMA_LOADENS4_14ComposedLayoutINS4_7SwizzleILi3ELi4ELi3EEENS4_18smem_ptr_flag_bitsILi8EEENST_INS5_IJNSA_ILi8EEESF_EEENS5_IJSF_SB_EEEEEEEvNS4_8identityES12_S1C_vS1D_EENS_8epilogue10collective6detail29Sm90TmaWarpSpecializedAdapterINS1G_15DefaultEpilogueISJ_SK_SK_NS1F_6thread17LinearCombinationISJ_Li1EffLNS1K_9ScaleType4KindE0ELNS_15FloatRoundStyleE2ESJ_EENS1_15EpilogueDefaultEEEEEvvEEEEvNT_6ParamsE,"aw",@nobits
	.sectionflags	@""
	.align	16
	.zero		1024


//--------------------- .nv.shared.reserved.0     --------------------------
	.section	.nv.shared.reserved.0,"aw",@nobits
	.weak		__nv_reservedSMEM_offset_0_alias
	.size		__nv_reservedSMEM_offset_0_alias, 0, 0
	.other		__nv_reservedSMEM_offset_0_alias,@"STO_CUDA_RESERVED_SHARED STV_DEFAULT"
__nv_reservedSMEM_offset_0_alias:
	.zero		0


//--------------------- .nv.global                --------------------------
	.section	.nv.global,"aw",@nobits
.nv.global:
	.type		_ZN40_INTERNAL_ca32186d_4_k_cu_51b62274_170764cute1_E,@object
	.size		_ZN40_INTERNAL_ca32186d_4_k_cu_51b62274_170764cute1_E,(_ZN40_INTERNAL_ca32186d_4_k_cu_51b62274_170764cuda3std3__45__cpo6cbeginE - _ZN40_INTERNAL_ca32186d_4_k_cu_51b62274_170764cute1_E)
_ZN40_INTERNAL_ca32186d_4_k_cu_51b62274_170764cute1_E:
	.zero		1
	.type		_ZN40_INTERNAL_ca32186d_4_k_cu_51b62274_170764cuda3std3__45__cpo6cbeginE,@object
	.size		_ZN40_INTERNAL_ca32186d_4_k_cu_51b62274_170764cuda3std3__45__cpo6cbeginE,(_ZN40_INTERNAL_ca32186d_4_k_cu_51b62274_170764cuda3std3__48in_placeE - _ZN40_INTERNAL_ca32186d_4_k_cu_51b62274_170764cuda3std3__45__cpo6cbeginE)
_ZN40_INTERNAL_ca32186d_4_k_cu_51b62274_170764cuda3std3__45__cpo6cbeginE:
	.zero		1
	.type		_ZN40_INTERNAL_ca32186d_4_k_cu_51b62274_170764cuda3std3__48in_placeE,@object
	.size		_ZN40_INTERNAL_ca32186d_4_k_cu_51b62274_170764cuda3std3__48in_placeE,(_ZN40_INTERNAL_ca32186d_4_k_cu_51b62274_170764cuda3std6ranges3__45__cpo9iter_moveE - _ZN40_INTERNAL_ca32186d_4_k_cu_51b62274_170764cuda3std3__48in_placeE)
_ZN40_INTERNAL_ca32186d_4_k_cu_51b62274_170764cuda3std3__48in_placeE:
	.zero		1
	.type		_ZN40_INTERNAL_ca32186d_4_k_cu_51b62274_170764cuda3std6ranges3__45__cpo9iter_moveE,@object
	.size		_ZN40_INTERNAL_ca32186d_4_k_cu_51b62274_170764cuda3std6ranges3__45__cpo9iter_moveE,(_ZN40_INTERNAL_ca32186d_4_k_cu_51b62274_170764cuda3std3__45__cpo5beginE - _ZN40_INTERNAL_ca32186d_4_k_cu_51b62274_170764cuda3std6ranges3__45__cpo9iter_moveE)
_ZN40_INTERNAL_ca32186d_4_k_cu_51b62274_170764cuda3std6ranges3__45__cpo9iter_moveE:
	.zero		1
	.type		_ZN40_INTERNAL_ca32186d_4_k_cu_51b62274_170764cuda3std3__45__cpo5beginE,@object
	.size		_ZN40_INTERNAL_ca32186d_4_k_cu_51b62274_170764cuda3std3__45__cpo5beginE,(_ZN40_INTERNAL_ca32186d_4_k_cu_51b62274_170764cuda3std3__442_GLOBAL__N__ca32186d_4_k_cu_51b62274_170766ignoreE - _ZN40_INTERNAL_ca32186d_4_k_cu_51b62274_170764cuda3std3__45__cpo5beginE)
_ZN40_INTERNAL_ca32186d_4_k_cu_51b62274_170764cuda3std3__45__cpo5beginE:
	.zero		1
	.type		_ZN40_INTERNAL_ca32186d_4_k_cu_51b62274_170764cuda3std3__442_GLOBAL__N__ca32186d_4_k_cu_51b62274_170766ignoreE,@object
	.size		_ZN40_INTERNAL_ca32186d_4_k_cu_51b62274_170764cuda3std3__442_GLOBAL__N__ca32186d_4_k_cu_51b62274_170766ignoreE,(_ZN40_INTERNAL_ca32186d_4_k_cu_51b62274_170764cute7productE - _ZN40_INTERNAL_ca32186d_4_k_cu_51b62274_170764cuda3std3__442_GLOBAL__N__ca32186d_4_k_cu_51b62274_170766ignoreE)
_ZN40_INTERNAL_ca32186d_4_k_cu_51b62274_170764cuda3std3__442_GLOBAL__N__ca32186d_4_k_cu_51b62274_170766ignoreE:
	.zero		1
	.type		_ZN40_INTERNAL_ca32186d_4_k_cu_51b62274_170764cute7productE,@object
	.size		_ZN40_INTERNAL_ca32186d_4_k_cu_51b62274_170764cute7productE,(_ZN40_INTERNAL_ca32186d_4_k_cu_51b62274_170764cuda3std3__45__cpo3endE - _ZN40_INTERNAL_ca32186d_4_k_cu_51b62274_170764cute7productE)
_ZN40_INTERNAL_ca32186d_4_k_cu_51b62274_170764cute7productE:
	.zero		1
	.type		_ZN40_INTERNAL_ca32186d_4_k_cu_51b62274_170764cuda3std3__45__cpo3endE,@object
	.size		_ZN40_INTERNAL_ca32186d_4_k_cu_51b62274_170764cuda3std3__45__cpo3endE,(_ZN40_INTERNAL_ca32186d_4_k_cu_51b62274_170764cuda3std3__419piecewise_constructE - _ZN40_INTERNAL_ca32186d_4_k_cu_51b62274_170764cuda3std3__45__cpo3endE)
_ZN40_INTERNAL_ca32186d_4_k_cu_51b62274_170764cuda3std3__45__cpo3endE:
	.zero		1
	.type		_ZN40_INTERNAL_ca32186d_4_k_cu_51b62274_170764cuda3std3__419piecewise_constructE,@object
	.size		_ZN40_INTERNAL_ca32186d_4_k_cu_51b62274_170764cuda3std3__419piecewise_constructE,(_ZN40_INTERNAL_ca32186d_4_k_cu_51b62274_170764cuda3std3__45__cpo4cendE - _ZN40_INTERNAL_ca32186d_4_k_cu_51b62274_170764cuda3std3__419piecewise_constructE)
_ZN40_INTERNAL_ca32186d_4_k_cu_51b62274_170764cuda3std3__419piecewise_constructE:
	.zero		1
	.type		_ZN40_INTERNAL_ca32186d_4_k_cu_51b62274_170764cuda3std3__45__cpo4cendE,@object
	.size		_ZN40_INTERNAL_ca32186d_4_k_cu_51b62274_170764cuda3std3__45__cpo4cendE,(_ZN40_INTERNAL_ca32186d_4_k_cu_51b62274_170764cuda3std6ranges3__45__cpo4swapE - _ZN40_INTERNAL_ca32186d_4_k_cu_51b62274_170764cuda3std3__45__cpo4cendE)
_ZN40_INTERNAL_ca32186d_4_k_cu_51b62274_170764cuda3std3__45__cpo4cendE:
	.zero		1
	.type		_ZN40_INTERNAL_ca32186d_4_k_cu_51b62274_170764cuda3std6ranges3__45__cpo4swapE,@object
	.size		_ZN40_INTERNAL_ca32186d_4_k_cu_51b62274_170764cuda3std6ranges3__45__cpo4swapE,(.L_7 - _ZN40_INTERNAL_ca32186d_4_k_cu_51b62274_170764cuda3std6ranges3__45__cpo4swapE)
_ZN40_INTERNAL_ca32186d_4_k_cu_51b62274_170764cuda3std6ranges3__45__cpo4swapE:
	.zero		1
.L_7:


//--------------------- .nv.constant0._ZN7cutlass13device_kernelINS_4gemm6kernel13GemmUniversalIN4cute5tupleIJiiiiEEENS1_10collective13CollectiveMmaINS1_37MainloopSm90TmaGmmaWarpSpecializedFP8ILi4ENS5_IJNS4_1CILi1EEESB_SB_EEENS1_35KernelTmaWarpSpecializedCooperativeEEENS5_IJNSA_ILi128EEENSA_ILi96EEENSA_ILi256EEEEEENS_12float_e4m3_tENS5_IJlSB_lEEESJ_SK_NS4_8TiledMMAINS4_8MMA_AtomIJNS4_4SM904GMMA30MMA_64x96x32_F32E4M3E4M3_SS_TNILNSO_7ScaleInE1ELSQ_1EEEEEENS4_6LayoutINS5_IJNSA_ILi2EEESB_SB_EEENS5_IJSB_NSA_ILi0EEESW_EEEEENS5_IJNS4_10UnderscoreESZ_SZ_EEEEENS4_13SM90_TMA_LOADENS4_14ComposedLayoutINS4_7SwizzleILi3ELi4ELi3EEENS4_18smem_ptr_flag_bitsILi8EEENST_INS5_IJNSA_ILi8EEESF_EEENS5_IJSF_SB_EEEEEEEvNS4_8identityES12_S1C_vS1D_EENS_8epilogue10collective6detail29Sm90TmaWarpSpecializedAdapterINS1G_15DefaultEpilogueISJ_SK_SK_NS1F_6thread17LinearCombinationISJ_Li1EffLNS1K_9ScaleType4KindE0ELNS_15FloatRoundStyleE2ESJ_EENS1_15EpilogueDefaultEEEEEvvEEEEvNT_6ParamsE --------------------------
	.section	.nv.constant0._ZN7cutlass13device_kernelINS_4gemm6kernel13GemmUniversalIN4cute5tupleIJiiiiEEENS1_10collective13CollectiveMmaINS1_37MainloopSm90TmaGmmaWarpSpecializedFP8ILi4ENS5_IJNS4_1CILi1EEESB_SB_EEENS1_35KernelTmaWarpSpecializedCooperativeEEENS5_IJNSA_ILi128EEENSA_ILi96EEENSA_ILi256EEEEEENS_12float_e4m3_tENS5_IJlSB_lEEESJ_SK_NS4_8TiledMMAINS4_8MMA_AtomIJNS4_4SM904GMMA30MMA_64x96x32_F32E4M3E4M3_SS_TNILNSO_7ScaleInE1ELSQ_1EEEEEENS4_6LayoutINS5_IJNSA_ILi2EEESB_SB_EEENS5_IJSB_NSA_ILi0EEESW_EEEEENS5_IJNS4_10UnderscoreESZ_SZ_EEEEENS4_13SM90_TMA_LOADENS4_14ComposedLayoutINS4_7SwizzleILi3ELi4ELi3EEENS4_18smem_ptr_flag_bitsILi8EEENST_INS5_IJNSA_ILi8EEESF_EEENS5_IJSF_SB_EEEEEEEvNS4_8identityES12_S1C_vS1D_EENS_8epilogue10collective6detail29Sm90TmaWarpSpecializedAdapterINS1G_15DefaultEpilogueISJ_SK_SK_NS1F_6thread17LinearCombinationISJ_Li1EffLNS1K_9ScaleType4KindE0ELNS_15FloatRoundStyleE2ESJ_EENS1_15EpilogueDefaultEEEEEvvEEEEvNT_6ParamsE,"a",@progbits
	.sectionflags	@""
	.align	4
.nv.constant0._ZN7cutlass13device_kernelINS_4gemm6kernel13GemmUniversalIN4cute5tupleIJiiiiEEENS1_10collective13CollectiveMmaINS1_37MainloopSm90TmaGmmaWarpSpecializedFP8ILi4ENS5_IJNS4_1CILi1EEESB_SB_EEENS1_35KernelTmaWarpSpecializedCooperativeEEENS5_IJNSA_ILi128EEENSA_ILi96EEENSA_ILi256EEEEEENS_12float_e4m3_tENS5_IJlSB_lEEESJ_SK_NS4_8TiledMMAINS4_8MMA_AtomIJNS4_4SM904GMMA30MMA_64x96x32_F32E4M3E4M3_SS_TNILNSO_7ScaleInE1ELSQ_1EEEEEENS4_6LayoutINS5_IJNSA_ILi2EEESB_SB_EEENS5_IJSB_NSA_ILi0EEESW_EEEEENS5_IJNS4_10UnderscoreESZ_SZ_EEEEENS4_13SM90_TMA_LOADENS4_14ComposedLayoutINS4_7SwizzleILi3ELi4ELi3EEENS4_18smem_ptr_flag_bitsILi8EEENST_INS5_IJNSA_ILi8EEESF_EEENS5_IJSF_SB_EEEEEEEvNS4_8identityES12_S1C_vS1D_EENS_8epilogue10collective6detail29Sm90TmaWarpSpecializedAdapterINS1G_15DefaultEpilogueISJ_SK_SK_NS1F_6thread17LinearCombinationISJ_Li1EffLNS1K_9ScaleType4KindE0ELNS_15FloatRoundStyleE2ESJ_EENS1_15EpilogueDefaultEEEEEvvEEEEvNT_6ParamsE:
	.zero		1664


//--------------------- SYMBOLS --------------------------

	.type		.nv.reservedSmem.offset0,@object
	.size		.nv.reservedSmem.offset0,0x4
